	.target	sm_100a

	.elftype	@"ET_EXEC"


//--------------------- .note.nv.tkinfo           --------------------------
	.section	.note.nv.tkinfo,"",@"SHT_NOTE"
	.sectionflags	@"SHF_NOTE_NV_TKINFO"
	.tkinfo
        /*0018*/ 	.word	0x00000002
        /*0030*/ 	.string	""
        /*0030*/ 	.string	"ptxas"
        /*0030*/ 	.string	"Cuda compilation tools, release 13.0, V13.0.88"
        /*0030*/ 	.string	"Build cuda_13.0.r13.0/compiler.36424714_0"
        /*0030*/ 	.string	"-arch sm_100a -m 64 "



//--------------------- .note.nv.cuinfo           --------------------------
	.section	.note.nv.cuinfo,"",@"SHT_NOTE"
	.sectionflags	@"SHF_NOTE_NV_CUINFO"
        /*0018*/ 	.short	0x0002
        /*001a*/ 	.short	0x0064
        /*001c*/ 	.short	0x0082
	.zero		2


//--------------------- .nv.info                  --------------------------
	.section	.nv.info,"",@"SHT_CUDA_INFO"
	.align	4


	//----- nvinfo : EIATTR_REGCOUNT
	.align		4
        /*0000*/ 	.byte	0x04, 0x2f
        /*0002*/ 	.short	(.L_19 - .L_18)
	.align		4
.L_18:
        /*0004*/ 	.word	index@(_ZN7cutlass13device_kernelINS_4conv6kernel13ConvUniversalINS1_16ConvProblemShapeILNS1_8OperatorE2ELi2EEENS1_10collective14CollectiveConvINS1_47MainloopSm100TmaUmmaWarpSpecializedImplicitGemmILS5_2ELi3ELi2ELi1ELi2EN4cute5tupleIJNSA_1CILi1EEESD_SD_EEEEENSB_IJNSC_ILi128EEENSB_IJSG_EEENSB_IJNSC_ILi64EEEEEEEEENS_10tfloat32_tESL_NSA_8TiledMMAINSA_8MMA_AtomIJNSA_17SM100_MMA_TF32_SSISL_SL_fLi128ELi128ELNSA_4UMMA5MajorE1ELSQ_1ELNSP_7ScaleInE0ELSR_0EEEEEENSA_6LayoutISE_NSB_IJNSC_ILi0EEESV_SV_EEEEENSB_IJNSA_10UnderscoreESY_SY_EEEEENS7_6detail27Sm100ImplicitGemmTileTraitsINSA_13SM90_TMA_LOADENSA_14ComposedLayoutINSA_7SwizzleILi2ELi5ELi2EEENSA_18smem_ptr_flag_bitsILi32EEENSU_INSB_IJNSC_ILi32EEENSC_ILi4EEEEEENSB_IJSD_S19_EEEEEEEvEENS12_INSA_20SM90_TMA_LOAD_IM2COLES1E_vEEEENS_8epilogue10collective18CollectiveEpilogueINS1J_23Sm100TmaWarpSpecializedILi4ELi2ELi16ELb1ELb0EEEJSK_NSB_IJNSU_ISG_SD_EENSU_INSC_ILi16EEESD_EEEEESL_NSB_IJlNSB_IJSD_llEEESV_EEESL_S1T_NS1J_6fusion15FusionCallbacksIS1N_NS1U_17LinearCombinationISL_fSL_fLNS_15FloatRoundStyleE2EEESK_S1R_JEEENSA_5SM1004TMEM4LOAD26SM100_TMEM_LOAD_32dp32b16xES13_NS14_INS15_ILi2ELi4ELi3EEES18_NSU_INSB_IJNSC_ILi8EEES1P_EEENSB_IJS1P_SD_EEEEEEENSA_39AutoVectorizingCopyWithAssumedAlignmentILi128EEENSA_14SM90_TMA_STOREES29_S2B_S2B_EEEvvEEEEvNT_6ParamsE)
        /*0008*/ 	.word	0x0000005f


	//----- nvinfo : EIATTR_FRAME_SIZE
	.align		4
.L_19:
        /*000c*/ 	.byte	0x04, 0x11
        /*000e*/ 	.short	(.L_21 - .L_20)
	.align		4
.L_20:
        /*0010*/ 	.word	index@($__internal_2_$__cuda_sm10x_tcgen05_guardrail_trap_unallocated_columns_being_dealloced)
        /*0014*/ 	.word	0x00000008


	//----- nvinfo : EIATTR_FRAME_SIZE
	.align		4
.L_21:
        /*0018*/ 	.byte	0x04, 0x11
        /*001a*/ 	.short	(.L_23 - .L_22)
	.align		4
.L_22:
        /*001c*/ 	.word	index@($__internal_1_$__cuda_sm10x_tcgen05_guardrail_trap_phase_invalid_during_alloc)
        /*0020*/ 	.word	0x00000008


	//----- nvinfo : EIATTR_FRAME_SIZE
	.align		4
.L_23:
        /*0024*/ 	.byte	0x04, 0x11
        /*0026*/ 	.short	(.L_25 - .L_24)
	.align		4
.L_24:
        /*0028*/ 	.word	index@($__internal_0_$__cuda_sm10x_tcgen05_guardrail_trap_col_being_dealloced_not_returned_by_alloc)
        /*002c*/ 	.word	0x00000008


	//----- nvinfo : EIATTR_FRAME_SIZE
	.align		4
.L_25:
        /*0030*/ 	.byte	0x04, 0x11
        /*0032*/ 	.short	(.L_27 - .L_26)
	.align		4
.L_26:
        /*0034*/ 	.word	index@(_ZN7cutlass13device_kernelINS_4conv6kernel13ConvUniversalINS1_16ConvProblemShapeILNS1_8OperatorE2ELi2EEENS1_10collective14CollectiveConvINS1_47MainloopSm100TmaUmmaWarpSpecializedImplicitGemmILS5_2ELi3ELi2ELi1ELi2EN4cute5tupleIJNSA_1CILi1EEESD_SD_EEEEENSB_IJNSC_ILi128EEENSB_IJSG_EEENSB_IJNSC_ILi64EEEEEEEEENS_10tfloat32_tESL_NSA_8TiledMMAINSA_8MMA_AtomIJNSA_17SM100_MMA_TF32_SSISL_SL_fLi128ELi128ELNSA_4UMMA5MajorE1ELSQ_1ELNSP_7ScaleInE0ELSR_0EEEEEENSA_6LayoutISE_NSB_IJNSC_ILi0EEESV_SV_EEEEENSB_IJNSA_10UnderscoreESY_SY_EEEEENS7_6detail27Sm100ImplicitGemmTileTraitsINSA_13SM90_TMA_LOADENSA_14ComposedLayoutINSA_7SwizzleILi2ELi5ELi2EEENSA_18smem_ptr_flag_bitsILi32EEENSU_INSB_IJNSC_ILi32EEENSC_ILi4EEEEEENSB_IJSD_S19_EEEEEEEvEENS12_INSA_20SM90_TMA_LOAD_IM2COLES1E_vEEEENS_8epilogue10collective18CollectiveEpilogueINS1J_23Sm100TmaWarpSpecializedILi4ELi2ELi16ELb1ELb0EEEJSK_NSB_IJNSU_ISG_SD_EENSU_INSC_ILi16EEESD_EEEEESL_NSB_IJlNSB_IJSD_llEEESV_EEESL_S1T_NS1J_6fusion15FusionCallbacksIS1N_NS1U_17LinearCombinationISL_fSL_fLNS_15FloatRoundStyleE2EEESK_S1R_JEEENSA_5SM1004TMEM4LOAD26SM100_TMEM_LOAD_32dp32b16xES13_NS14_INS15_ILi2ELi4ELi3EEES18_NSU_INSB_IJNSC_ILi8EEES1P_EEENSB_IJS1P_SD_EEEEEEENSA_39AutoVectorizingCopyWithAssumedAlignmentILi128EEENSA_14SM90_TMA_STOREES29_S2B_S2B_EEEvvEEEEvNT_6ParamsE)
        /*0038*/ 	.word	0x00000008


	//----- nvinfo : EIATTR_MIN_STACK_SIZE
	.align		4
.L_27:
        /*003c*/ 	.byte	0x04, 0x12
        /*003e*/ 	.short	(.L_29 - .L_28)
	.align		4
.L_28:
        /*0040*/ 	.word	index@(_ZN7cutlass13device_kernelINS_4conv6kernel13ConvUniversalINS1_16ConvProblemShapeILNS1_8OperatorE2ELi2EEENS1_10collective14CollectiveConvINS1_47MainloopSm100TmaUmmaWarpSpecializedImplicitGemmILS5_2ELi3ELi2ELi1ELi2EN4cute5tupleIJNSA_1CILi1EEESD_SD_EEEEENSB_IJNSC_ILi128EEENSB_IJSG_EEENSB_IJNSC_ILi64EEEEEEEEENS_10tfloat32_tESL_NSA_8TiledMMAINSA_8MMA_AtomIJNSA_17SM100_MMA_TF32_SSISL_SL_fLi128ELi128ELNSA_4UMMA5MajorE1ELSQ_1ELNSP_7ScaleInE0ELSR_0EEEEEENSA_6LayoutISE_NSB_IJNSC_ILi0EEESV_SV_EEEEENSB_IJNSA_10UnderscoreESY_SY_EEEEENS7_6detail27Sm100ImplicitGemmTileTraitsINSA_13SM90_TMA_LOADENSA_14ComposedLayoutINSA_7SwizzleILi2ELi5ELi2EEENSA_18smem_ptr_flag_bitsILi32EEENSU_INSB_IJNSC_ILi32EEENSC_ILi4EEEEEENSB_IJSD_S19_EEEEEEEvEENS12_INSA_20SM90_TMA_LOAD_IM2COLES1E_vEEEENS_8epilogue10collective18CollectiveEpilogueINS1J_23Sm100TmaWarpSpecializedILi4ELi2ELi16ELb1ELb0EEEJSK_NSB_IJNSU_ISG_SD_EENSU_INSC_ILi16EEESD_EEEEESL_NSB_IJlNSB_IJSD_llEEESV_EEESL_S1T_NS1J_6fusion15FusionCallbacksIS1N_NS1U_17LinearCombinationISL_fSL_fLNS_15FloatRoundStyleE2EEESK_S1R_JEEENSA_5SM1004TMEM4LOAD26SM100_TMEM_LOAD_32dp32b16xES13_NS14_INS15_ILi2ELi4ELi3EEES18_NSU_INSB_IJNSC_ILi8EEES1P_EEENSB_IJS1P_SD_EEEEEEENSA_39AutoVectorizingCopyWithAssumedAlignmentILi128EEENSA_14SM90_TMA_STOREES29_S2B_S2B_EEEvvEEEEvNT_6ParamsE)
        /*0044*/ 	.word	0x00000008
.L_29:


//--------------------- .nv.compat                --------------------------
	.section	.nv.compat,"",@"SHT_CUDA_COMPAT_INFO"
	.align	4
        /*0000*/ 	.byte	0x02, 0x09, 0x01, 0x00, 0x02, 0x02, 0x02, 0x00, 0x02, 0x05, 0x05, 0x00, 0x03, 0x07, 0x01, 0x01
        /*0010*/ 	.byte	0x02, 0x03, 0x01, 0x00, 0x02, 0x06, 0x01, 0x00, 0x04, 0x0b, 0x08, 0x00, 0x09, 0x00, 0x00, 0x00
        /*0020*/ 	.byte	0x00, 0x00, 0x00, 0x00


//--------------------- .nv.info._ZN7cutlass13device_kernelINS_4conv6kernel13ConvUniversalINS1_16ConvProblemShapeILNS1_8OperatorE2ELi2EEENS1_10collective14CollectiveConvINS1_47MainloopSm100TmaUmmaWarpSpecializedImplicitGemmILS5_2ELi3ELi2ELi1ELi2EN4cute5tupleIJNSA_1CILi1EEESD_SD_EEEEENSB_IJNSC_ILi128EEENSB_IJSG_EEENSB_IJNSC_ILi64EEEEEEEEENS_10tfloat32_tESL_NSA_8TiledMMAINSA_8MMA_AtomIJNSA_17SM100_MMA_TF32_SSISL_SL_fLi128ELi128ELNSA_4UMMA5MajorE1ELSQ_1ELNSP_7ScaleInE0ELSR_0EEEEEENSA_6LayoutISE_NSB_IJNSC_ILi0EEESV_SV_EEEEENSB_IJNSA_10UnderscoreESY_SY_EEEEENS7_6detail27Sm100ImplicitGemmTileTraitsINSA_13SM90_TMA_LOADENSA_14ComposedLayoutINSA_7SwizzleILi2ELi5ELi2EEENSA_18smem_ptr_flag_bitsILi32EEENSU_INSB_IJNSC_ILi32EEENSC_ILi4EEEEEENSB_IJSD_S19_EEEEEEEvEENS12_INSA_20SM90_TMA_LOAD_IM2COLES1E_vEEEENS_8epilogue10collective18CollectiveEpilogueINS1J_23Sm100TmaWarpSpecializedILi4ELi2ELi16ELb1ELb0EEEJSK_NSB_IJNSU_ISG_SD_EENSU_INSC_ILi16EEESD_EEEEESL_NSB_IJlNSB_IJSD_llEEESV_EEESL_S1T_NS1J_6fusion15FusionCallbacksIS1N_NS1U_17LinearCombinationISL_fSL_fLNS_15FloatRoundStyleE2EEESK_S1R_JEEENSA_5SM1004TMEM4LOAD26SM100_TMEM_LOAD_32dp32b16xES13_NS14_INS15_ILi2ELi4ELi3EEES18_NSU_INSB_IJNSC_ILi8EEES1P_EEENSB_IJS1P_SD_EEEEEEENSA_39AutoVectorizingCopyWithAssumedAlignmentILi128EEENSA_14SM90_TMA_STOREES29_S2B_S2B_EEEvvEEEEvNT_6ParamsE --------------------------
	.section	.nv.info._ZN7cutlass13device_kernelINS_4conv6kernel13ConvUniversalINS1_16ConvProblemShapeILNS1_8OperatorE2ELi2EEENS1_10collective14CollectiveConvINS1_47MainloopSm100TmaUmmaWarpSpecializedImplicitGemmILS5_2ELi3ELi2ELi1ELi2EN4cute5tupleIJNSA_1CILi1EEESD_SD_EEEEENSB_IJNSC_ILi128EEENSB_IJSG_EEENSB_IJNSC_ILi64EEEEEEEEENS_10tfloat32_tESL_NSA_8TiledMMAINSA_8MMA_AtomIJNSA_17SM100_MMA_TF32_SSISL_SL_fLi128ELi128ELNSA_4UMMA5MajorE1ELSQ_1ELNSP_7ScaleInE0ELSR_0EEEEEENSA_6LayoutISE_NSB_IJNSC_ILi0EEESV_SV_EEEEENSB_IJNSA_10UnderscoreESY_SY_EEEEENS7_6detail27Sm100ImplicitGemmTileTraitsINSA_13SM90_TMA_LOADENSA_14ComposedLayoutINSA_7SwizzleILi2ELi5ELi2EEENSA_18smem_ptr_flag_bitsILi32EEENSU_INSB_IJNSC_ILi32EEENSC_ILi4EEEEEENSB_IJSD_S19_EEEEEEEvEENS12_INSA_20SM90_TMA_LOAD_IM2COLES1E_vEEEENS_8epilogue10collective18CollectiveEpilogueINS1J_23Sm100TmaWarpSpecializedILi4ELi2ELi16ELb1ELb0EEEJSK_NSB_IJNSU_ISG_SD_EENSU_INSC_ILi16EEESD_EEEEESL_NSB_IJlNSB_IJSD_llEEESV_EEESL_S1T_NS1J_6fusion15FusionCallbacksIS1N_NS1U_17LinearCombinationISL_fSL_fLNS_15FloatRoundStyleE2EEESK_S1R_JEEENSA_5SM1004TMEM4LOAD26SM100_TMEM_LOAD_32dp32b16xES13_NS14_INS15_ILi2ELi4ELi3EEES18_NSU_INSB_IJNSC_ILi8EEES1P_EEENSB_IJS1P_SD_EEEEEEENSA_39AutoVectorizingCopyWithAssumedAlignmentILi128EEENSA_14SM90_TMA_STOREES29_S2B_S2B_EEEvvEEEEvNT_6ParamsE,"",@"SHT_CUDA_INFO"
	.sectionflags	@""
	.align	4


	//----- nvinfo : EIATTR_CUDA_API_VERSION
	.align		4
        /*0000*/ 	.byte	0x04, 0x37
        /*0002*/ 	.short	(.L_31 - .L_30)
.L_30:
        /*0004*/ 	.word	0x00000082


	//----- nvinfo : EIATTR_KPARAM_INFO
	.align		4
.L_31:
        /*0008*/ 	.byte	0x04, 0x17
        /*000a*/ 	.short	(.L_33 - .L_32)
.L_32:
        /*000c*/ 	.word	0x00000000
        /*0010*/ 	.short	0x0000
        /*0012*/ 	.short	0x0000
        /*0014*/ 	.byte	0x00, 0xf0, 0x01, 0x20


	//----- nvinfo : EIATTR_AT_ENTRY_FRAGMENTS
	.align		4
.L_33:
        /*0018*/ 	.byte	0x04, 0x4f
        /*001a*/ 	.short	(.L_35 - .L_34)


	//   ....[0]....
.L_34:
        /*001c*/ 	.word	0x00000006


	//----- nvinfo : EIATTR_RESERVED_SMEM_USED
	.align		4
.L_35:
        /*0020*/ 	.byte	0x01, 0x41
	.zero		2


	//----- nvinfo : EIATTR_SPARSE_MMA_MASK
	.align		4
        /*0024*/ 	.byte	0x03, 0x50
        /*0026*/ 	.short	0x0000


	//----- nvinfo : EIATTR_TCGEN05_1CTA_USED
	.align		4
        /*0028*/ 	.byte	0x01, 0x51
	.zero		2


	//----- nvinfo : EIATTR_MAXREG_COUNT
	.align		4
        /*002c*/ 	.byte	0x03, 0x1b
        /*002e*/ 	.short	0x00ff


	//----- nvinfo : EIATTR_NUM_BARRIERS
	.align		4
        /*0030*/ 	.byte	0x02, 0x4c
        /*0032*/ 	.byte	0x07
	.zero		1


	//----- nvinfo : EIATTR_EXTERNS
	.align		4
        /*0034*/ 	.byte	0x04, 0x0f
        /*0036*/ 	.short	(.L_37 - .L_36)


	//   ....[0]....
	.align		4
.L_36:
        /*0038*/ 	.word	index@(__assertfail)


	//----- nvinfo : EIATTR_MERCURY_ISA_VERSION
	.align		4
.L_37:
        /*003c*/ 	.byte	0x03, 0x5f
        /*003e*/ 	.short	0x0101


	//----- nvinfo : EIATTR_INT_WARP_WIDE_INSTR_OFFSETS
	.align		4
        /*0040*/ 	.byte	0x04, 0x31
        /*0042*/ 	.short	(.L_39 - .L_38)


	//   ....[0]....
.L_38:
        /*0044*/ 	.word	0x00004230


	//   ....[1]....
        /*0048*/ 	.word	0x00004250


	//   ....[2]....
        /*004c*/ 	.word	0x00004280


	//   ....[3]....
        /*0050*/ 	.word	0x000052c0


	//   ....[4]....
        /*0054*/ 	.word	0x00005320


	//   ....[5]....
        /*0058*/ 	.word	0x00005400


	//   ....[6]....
        /*005c*/ 	.word	0x00005480


	//   ....[7]....
        /*0060*/ 	.word	0x00005580


	//   ....[8]....
        /*0064*/ 	.word	0x00005600


	//   ....[9]....
        /*0068*/ 	.word	0x00005700


	//   ....[10]....
        /*006c*/ 	.word	0x00005790


	//   ....[11]....
        /*0070*/ 	.word	0x00005890


	//   ....[12]....
        /*0074*/ 	.word	0x00005910


	//   ....[13]....
        /*0078*/ 	.word	0x00005a20


	//   ....[14]....
        /*007c*/ 	.word	0x00005aa0


	//   ....[15]....
        /*0080*/ 	.word	0x00005bb0


	//   ....[16]....
        /*0084*/ 	.word	0x00005c40


	//   ....[17]....
        /*0088*/ 	.word	0x00005d60


	//   ....[18]....
        /*008c*/ 	.word	0x00005df0


	//----- nvinfo : EIATTR_COOP_GROUP_MASK_REGIDS
	.align		4
.L_39:
        /*0090*/ 	.byte	0x04, 0x29
        /*0092*/ 	.short	(.L_41 - .L_40)


	//   ....[0]....
.L_40:
        /*0094*/ 	.word	0xffffffff


	//   ....[1]....
        /*0098*/ 	.word	0xffffffff


	//   ....[2]....
        /*009c*/ 	.word	0xffffffff


	//   ....[3]....
        /*00a0*/ 	.word	0xffffffff


	//   ....[4]....
        /*00a4*/ 	.word	0xffffffff


	//   ....[5]....
        /*00a8*/ 	.word	0xffffffff


	//   ....[6]....
        /*00ac*/ 	.word	0xffffffff


	//   ....[7]....
        /*00b0*/ 	.word	0xffffffff


	//   ....[8]....
        /*00b4*/ 	.word	0xffffffff


	//   ....[9]....
        /*00b8*/ 	.word	0xffffffff


	//   ....[10]....
        /*00bc*/ 	.word	0xffffffff


	//   ....[11]....
        /*00c0*/ 	.word	0xffffffff


	//----- nvinfo : EIATTR_COOP_GROUP_INSTR_OFFSETS
	.align		4
.L_41:
        /*00c4*/ 	.byte	0x04, 0x28
        /*00c6*/ 	.short	(.L_43 - .L_42)


	//   ....[0]....
.L_42:
        /*00c8*/ 	.word	0x00000090


	//   ....[1]....
        /*00cc*/ 	.word	0x00000500


	//   ....[2]....
        /*00d0*/ 	.word	0x00000650


	//   ....[3]....
        /*00d4*/ 	.word	0x000007f0


	//   ....[4]....
        /*00d8*/ 	.word	0x000008f0


	//   ....[5]....
        /*00dc*/ 	.word	0x00000a40


	//   ....[6]....
        /*00e0*/ 	.word	0x000027c0


	//   ....[7]....
        /*00e4*/ 	.word	0x00003390


	//   ....[8]....
        /*00e8*/ 	.word	0x000035a0


	//   ....[9]....
        /*00ec*/ 	.word	0x000035d0


	//   ....[10]....
        /*00f0*/ 	.word	0x00004110


	//   ....[11]....
        /*00f4*/ 	.word	0x00004350


	//----- nvinfo : EIATTR_VRC_CTA_INIT_COUNT
	.align		4
.L_43:
        /*00f8*/ 	.byte	0x02, 0x4a
        /*00fa*/ 	.byte	0x80
	.zero		1


	//----- nvinfo : EIATTR_SYSCALL_OFFSETS
	.align		4
        /*00fc*/ 	.byte	0x04, 0x46
        /*00fe*/ 	.short	(.L_45 - .L_44)


	//   ....[0]....
.L_44:
        /*0100*/ 	.word	0x00006ea0


	//   ....[1]....
        /*0104*/ 	.word	0x00006f90


	//   ....[2]....
        /*0108*/ 	.word	0x00007750


	//   ....[3]....
        /*010c*/ 	.word	0x000080d0


	//   ....[4]....
        /*0110*/ 	.word	0x00008a00


	//   ....[5]....
        /*0114*/ 	.word	0x00009370


	//   ....[6]....
        /*0118*/ 	.word	0x00009ce0


	//   ....[7]....
        /*011c*/ 	.word	0x0000a680


	//   ....[8]....
        /*0120*/ 	.word	0x0000aff0


	//   ....[9]....
        /*0124*/ 	.word	0x0000b910


	//----- nvinfo : EIATTR_MBARRIER_INSTR_OFFSETS
	.align		4
.L_45:
        /*0128*/ 	.byte	0x04, 0x39
        /*012a*/ 	.short	(.L_47 - .L_46)


	//   ....[0]....
.L_46:
        /*012c*/ 	.word	0x000005e0
        /*0130*/ 	.word	0x000000ff
        /*0134*/ 	.word	0x00000000
        /*0138*/ 	.short	0x0100
        /*013a*/ 	.byte	0x04
	.zero		1


	//   ....[1]....
        /*013c*/ 	.word	0x000005f0
        /*0140*/ 	.word	0x000000ff
        /*0144*/ 	.word	0x00000018
        /*0148*/ 	.short	0x0100
        /*014a*/ 	.byte	0x04
	.zero		1


	//   ....[2]....
        /*014c*/ 	.word	0x00000600
        /*0150*/ 	.word	0x000000ff
        /*0154*/ 	.word	0x00000008
        /*0158*/ 	.short	0x0100
        /*015a*/ 	.byte	0x04
	.zero		1


	//   ....[3]....
        /*015c*/ 	.word	0x00000610
        /*0160*/ 	.word	0x000000ff
        /*0164*/ 	.word	0x00000020
        /*0168*/ 	.short	0x0100
        /*016a*/ 	.byte	0x04
	.zero		1


	//   ....[4]....
        /*016c*/ 	.word	0x00000620
        /*0170*/ 	.word	0x000000ff
        /*0174*/ 	.word	0x00000010
        /*0178*/ 	.short	0x0100
        /*017a*/ 	.byte	0x04
	.zero		1


	//   ....[5]....
        /*017c*/ 	.word	0x00000630
        /*0180*/ 	.word	0x000000ff
        /*0184*/ 	.word	0x00000028
        /*0188*/ 	.short	0x0100
        /*018a*/ 	.byte	0x04
	.zero		1


	//   ....[6]....
        /*018c*/ 	.word	0x00000760
        /*0190*/ 	.word	0x000000ff
        /*0194*/ 	.word	0x00000030
        /*0198*/ 	.short	0x0100
        /*019a*/ 	.byte	0x04
	.zero		1


	//   ....[7]....
        /*019c*/ 	.word	0x00000770
        /*01a0*/ 	.word	0x000000ff
        /*01a4*/ 	.word	0x00000050
        /*01a8*/ 	.short	0x0100
        /*01aa*/ 	.byte	0x04
	.zero		1


	//   ....[8]....
        /*01ac*/ 	.word	0x00000780
        /*01b0*/ 	.word	0x000000ff
        /*01b4*/ 	.word	0x00000038
        /*01b8*/ 	.short	0x0100
        /*01ba*/ 	.byte	0x04
	.zero		1


	//   ....[9]....
        /*01bc*/ 	.word	0x00000790
        /*01c0*/ 	.word	0x000000ff
        /*01c4*/ 	.word	0x00000058
        /*01c8*/ 	.short	0x0100
        /*01ca*/ 	.byte	0x04
	.zero		1


	//   ....[10]....
        /*01cc*/ 	.word	0x000007a0
        /*01d0*/ 	.word	0x000000ff
        /*01d4*/ 	.word	0x00000040
        /*01d8*/ 	.short	0x0100
        /*01da*/ 	.byte	0x04
	.zero		1


	//   ....[11]....
        /*01dc*/ 	.word	0x000007b0
        /*01e0*/ 	.word	0x000000ff
        /*01e4*/ 	.word	0x00000060
        /*01e8*/ 	.short	0x0100
        /*01ea*/ 	.byte	0x04
	.zero		1


	//   ....[12]....
        /*01ec*/ 	.word	0x000007c0
        /*01f0*/ 	.word	0x000000ff
        /*01f4*/ 	.word	0x00000048
        /*01f8*/ 	.short	0x0100
        /*01fa*/ 	.byte	0x04
	.zero		1


	//   ....[13]....
        /*01fc*/ 	.word	0x000007d0
        /*0200*/ 	.word	0x000000ff
        /*0204*/ 	.word	0x00000068
        /*0208*/ 	.short	0x0100
        /*020a*/ 	.byte	0x04
	.zero		1


	//   ....[14]....
        /*020c*/ 	.word	0x000008c0
        /*0210*/ 	.word	0x000000ff
        /*0214*/ 	.word	0x00000070
        /*0218*/ 	.short	0x0100
        /*021a*/ 	.byte	0x06
	.zero		1


	//   ....[15]....
        /*021c*/ 	.word	0x000008d0
        /*0220*/ 	.word	0x000000ff
        /*0224*/ 	.word	0x00000078
        /*0228*/ 	.short	0x0100
        /*022a*/ 	.byte	0x06
	.zero		1


	//   ....[16]....
        /*022c*/ 	.word	0x00000a10
        /*0230*/ 	.word	0x000000ff
        /*0234*/ 	.word	0x00000080
        /*0238*/ 	.short	0x0100
        /*023a*/ 	.byte	0x06
	.zero		1


	//   ....[17]....
        /*023c*/ 	.word	0x00000a20
        /*0240*/ 	.word	0x000000ff
        /*0244*/ 	.word	0x00000088
        /*0248*/ 	.short	0x0100
        /*024a*/ 	.byte	0x06
	.zero		1


	//   ....[18]....
        /*024c*/ 	.word	0x00000b70
        /*0250*/ 	.word	0x000000ff
        /*0254*/ 	.word	0x00000090
        /*0258*/ 	.short	0x0100
        /*025a*/ 	.byte	0x04
	.zero		1


	//   ....[19]....
        /*025c*/ 	.word	0x00000b80
        /*0260*/ 	.word	0x000000ff
        /*0264*/ 	.word	0x000000a0
        /*0268*/ 	.short	0x0100
        /*026a*/ 	.byte	0x04
	.zero		1


	//   ....[20]....
        /*026c*/ 	.word	0x00000b90
        /*0270*/ 	.word	0x000000ff
        /*0274*/ 	.word	0x00000098
        /*0278*/ 	.short	0x0100
        /*027a*/ 	.byte	0x04
	.zero		1


	//   ....[21]....
        /*027c*/ 	.word	0x00000ba0
        /*0280*/ 	.word	0x000000ff
        /*0284*/ 	.word	0x000000a8
        /*0288*/ 	.short	0x0100
        /*028a*/ 	.byte	0x04
	.zero		1


	//   ....[22]....
        /*028c*/ 	.word	0x000017c0
        /*0290*/ 	.word	0x000000ff
        /*0294*/ 	.word	0x00000018
        /*0298*/ 	.short	0x010a
        /*029a*/ 	.byte	0x07
	.zero		1


	//   ....[23]....
        /*029c*/ 	.word	0x00001b50
        /*02a0*/ 	.word	0x000000ff
        /*02a4*/ 	.word	0x00000018
        /*02a8*/ 	.short	0x010a
        /*02aa*/ 	.byte	0x31
	.zero		1


	//   ....[24]....
        /*02ac*/ 	.word	0x00001cd0
        /*02b0*/ 	.word	0x000000ff
        /*02b4*/ 	.word	0x00000018
        /*02b8*/ 	.short	0x010a
        /*02ba*/ 	.byte	0x09
	.zero		1


	//   ....[25]....
        /*02bc*/ 	.word	0x00002090
        /*02c0*/ 	.word	0x000000ff
        /*02c4*/ 	.word	0x00000078
        /*02c8*/ 	.short	0x0101
        /*02ca*/ 	.byte	0x36
	.zero		1


	//   ....[26]....
        /*02cc*/ 	.word	0x000020d0
        /*02d0*/ 	.word	0x000000ff
        /*02d4*/ 	.word	0x00000018
        /*02d8*/ 	.short	0x010a
        /*02da*/ 	.byte	0x04
	.zero		1


	//   ....[27]....
        /*02dc*/ 	.word	0x00002290
        /*02e0*/ 	.word	0x000000ff
        /*02e4*/ 	.word	0x00000018
        /*02e8*/ 	.short	0x010a
        /*02ea*/ 	.byte	0x2d
	.zero		1


	//   ....[28]....
        /*02ec*/ 	.word	0x00002410
        /*02f0*/ 	.word	0x000000ff
        /*02f4*/ 	.word	0x00000018
        /*02f8*/ 	.short	0x010a
        /*02fa*/ 	.byte	0x09
	.zero		1


	//   ....[29]....
        /*02fc*/ 	.word	0x000027d0
        /*0300*/ 	.word	0x000000ff
        /*0304*/ 	.word	0x00000080
        /*0308*/ 	.short	0x010a
        /*030a*/ 	.byte	0x36
	.zero		1


	//   ....[30]....
        /*030c*/ 	.word	0x00002890
        /*0310*/ 	.word	0x000000ff
        /*0314*/ 	.word	0x00000000
        /*0318*/ 	.short	0x0101
        /*031a*/ 	.byte	0x04
	.zero		1


	//   ....[31]....
        /*031c*/ 	.word	0x00002ea0
        /*0320*/ 	.word	0x000000ff
        /*0324*/ 	.word	0x00000000
        /*0328*/ 	.short	0x010a
        /*032a*/ 	.byte	0x04
	.zero		1


	//   ....[32]....
        /*032c*/ 	.word	0x00002f40
        /*0330*/ 	.word	0x000000ff
        /*0334*/ 	.word	0x00000000
        /*0338*/ 	.short	0x010a
        /*033a*/ 	.byte	0x05
	.zero		1


	//   ....[33]....
        /*033c*/ 	.word	0x00002ff0
        /*0340*/ 	.word	0x00000000
        /*0344*/ 	.word	0x00000000
        /*0348*/ 	.short	0x010a
        /*034a*/ 	.byte	0xff
	.zero		1


	//   ....[34]....
        /*034c*/ 	.word	0x00003140
        /*0350*/ 	.word	0x000000ff
        /*0354*/ 	.word	0x00000088
        /*0358*/ 	.short	0x010a
        /*035a*/ 	.byte	0x04
	.zero		1


	//   ....[35]....
        /*035c*/ 	.word	0x000031e0
        /*0360*/ 	.word	0x000000ff
        /*0364*/ 	.word	0x00000080
        /*0368*/ 	.short	0x010a
        /*036a*/ 	.byte	0x04
	.zero		1


	//   ....[36]....
        /*036c*/ 	.word	0x00003280
        /*0370*/ 	.word	0x000000ff
        /*0374*/ 	.word	0x00000000
        /*0378*/ 	.short	0x0101
        /*037a*/ 	.byte	0x05
	.zero		1


	//   ....[37]....
        /*037c*/ 	.word	0x000032c0
        /*0380*/ 	.word	0x000000ff
        /*0384*/ 	.word	0x00000088
        /*0388*/ 	.short	0x0106
        /*038a*/ 	.byte	0x04
	.zero		1


	//   ....[38]....
        /*038c*/ 	.word	0x00003300
        /*0390*/ 	.word	0x00000000
        /*0394*/ 	.word	0x00000088
        /*0398*/ 	.short	0x010a
        /*039a*/ 	.byte	0xff
	.zero		1


	//   ....[39]....
        /*039c*/ 	.word	0x000038e0
        /*03a0*/ 	.word	0x000000ff
        /*03a4*/ 	.word	0x00000080
        /*03a8*/ 	.short	0x010a
        /*03aa*/ 	.byte	0x18
	.zero		1


	//   ....[40]....
        /*03ac*/ 	.word	0x00003990
        /*03b0*/ 	.word	0x000000ff
        /*03b4*/ 	.word	0x00000000
        /*03b8*/ 	.short	0x0101
        /*03ba*/ 	.byte	0x2e
	.zero		1


	//   ....[41]....
        /*03bc*/ 	.word	0x000039a0
        /*03c0*/ 	.word	0x000000ff
        /*03c4*/ 	.word	0x000000a0
        /*03c8*/ 	.short	0x010a
        /*03ca*/ 	.byte	0x1c
	.zero		1


	//   ....[42]....
        /*03cc*/ 	.word	0x00003a30
        /*03d0*/ 	.word	0x000000ff
        /*03d4*/ 	.word	0x00000000
        /*03d8*/ 	.short	0x010a
        /*03da*/ 	.byte	0x04
	.zero		1


	//   ....[43]....
        /*03dc*/ 	.word	0x00003ad0
        /*03e0*/ 	.word	0x000000ff
        /*03e4*/ 	.word	0x00000000
        /*03e8*/ 	.short	0x010a
        /*03ea*/ 	.byte	0x14
	.zero		1


	//   ....[44]....
        /*03ec*/ 	.word	0x00003c10
        /*03f0*/ 	.word	0x000000ff
        /*03f4*/ 	.word	0x00000000
        /*03f8*/ 	.short	0x010a
        /*03fa*/ 	.byte	0x04
	.zero		1


	//   ....[45]....
        /*03fc*/ 	.word	0x00004060
        /*0400*/ 	.word	0x000000ff
        /*0404*/ 	.word	0x00000000
        /*0408*/ 	.short	0x010a
        /*040a*/ 	.byte	0x04
	.zero		1


	//   ....[46]....
        /*040c*/ 	.word	0x000040f0
        /*0410*/ 	.word	0x000000ff
        /*0414*/ 	.word	0x00000000
        /*0418*/ 	.short	0x010a
        /*041a*/ 	.byte	0x04
	.zero		1


	//   ....[47]....
        /*041c*/ 	.word	0x000047e0
        /*0420*/ 	.word	0x000000ff
        /*0424*/ 	.word	0x00000080
        /*0428*/ 	.short	0x010a
        /*042a*/ 	.byte	0x1f
	.zero		1


	//   ....[48]....
        /*042c*/ 	.word	0x00004880
        /*0430*/ 	.word	0x000000ff
        /*0434*/ 	.word	0x00000000
        /*0438*/ 	.short	0x0101
        /*043a*/ 	.byte	0x42
	.zero		1


	//   ....[49]....
        /*043c*/ 	.word	0x00004da0
        /*0440*/ 	.word	0x000000ff
        /*0444*/ 	.word	0x00000078
        /*0448*/ 	.short	0x010a
        /*044a*/ 	.byte	0x1f
	.zero		1


	//   ....[50]....
        /*044c*/ 	.word	0x00005260
        /*0450*/ 	.word	0x000000ff
        /*0454*/ 	.word	0x00000050
        /*0458*/ 	.short	0x010a
        /*045a*/ 	.byte	0x1f
	.zero		1


	//   ....[51]....
        /*045c*/ 	.word	0x000053b0
        /*0460*/ 	.word	0x000000ff
        /*0464*/ 	.word	0x00000030
        /*0468*/ 	.short	0x010b
        /*046a*/ 	.byte	0x1f
	.zero		1


	//   ....[52]....
        /*046c*/ 	.word	0x000053c0
        /*0470*/ 	.word	0x000000ff
        /*0474*/ 	.word	0x00000000
        /*0478*/ 	.short	0x0101
        /*047a*/ 	.byte	0x33
	.zero		1


	//   ....[53]....
        /*047c*/ 	.word	0x000053d0
        /*0480*/ 	.word	0x000000ff
        /*0484*/ 	.word	0x00000058
        /*0488*/ 	.short	0x010a
        /*048a*/ 	.byte	0x1f
	.zero		1


	//   ....[54]....
        /*048c*/ 	.word	0x00005530
        /*0490*/ 	.word	0x000000ff
        /*0494*/ 	.word	0x00000038
        /*0498*/ 	.short	0x010b
        /*049a*/ 	.byte	0x1f
	.zero		1


	//   ....[55]....
        /*049c*/ 	.word	0x00005540
        /*04a0*/ 	.word	0x000000ff
        /*04a4*/ 	.word	0x00000000
        /*04a8*/ 	.short	0x0101
        /*04aa*/ 	.byte	0x32
	.zero		1


	//   ....[56]....
        /*04ac*/ 	.word	0x00005550
        /*04b0*/ 	.word	0x000000ff
        /*04b4*/ 	.word	0x00000060
        /*04b8*/ 	.short	0x010a
        /*04ba*/ 	.byte	0x1f
	.zero		1


	//   ....[57]....
        /*04bc*/ 	.word	0x000056b0
        /*04c0*/ 	.word	0x000000ff
        /*04c4*/ 	.word	0x00000040
        /*04c8*/ 	.short	0x010b
        /*04ca*/ 	.byte	0x1f
	.zero		1


	//   ....[58]....
        /*04cc*/ 	.word	0x000056c0
        /*04d0*/ 	.word	0x000000ff
        /*04d4*/ 	.word	0x00000000
        /*04d8*/ 	.short	0x0101
        /*04da*/ 	.byte	0x30
	.zero		1


	//   ....[59]....
        /*04dc*/ 	.word	0x000056d0
        /*04e0*/ 	.word	0x000000ff
        /*04e4*/ 	.word	0x00000068
        /*04e8*/ 	.short	0x010a
        /*04ea*/ 	.byte	0x1f
	.zero		1


	//   ....[60]....
        /*04ec*/ 	.word	0x00005840
        /*04f0*/ 	.word	0x000000ff
        /*04f4*/ 	.word	0x00000048
        /*04f8*/ 	.short	0x010b
        /*04fa*/ 	.byte	0x1f
	.zero		1


	//   ....[61]....
        /*04fc*/ 	.word	0x00005850
        /*0500*/ 	.word	0x000000ff
        /*0504*/ 	.word	0x00000000
        /*0508*/ 	.short	0x0101
        /*050a*/ 	.byte	0x2f
	.zero		1


	//   ....[62]....
        /*050c*/ 	.word	0x00005860
        /*0510*/ 	.word	0x000000ff
        /*0514*/ 	.word	0x00000050
        /*0518*/ 	.short	0x010a
        /*051a*/ 	.byte	0x1f
	.zero		1


	//   ....[63]....
        /*051c*/ 	.word	0x000059d0
        /*0520*/ 	.word	0x000000ff
        /*0524*/ 	.word	0x00000030
        /*0528*/ 	.short	0x010b
        /*052a*/ 	.byte	0x1f
	.zero		1


	//   ....[64]....
        /*052c*/ 	.word	0x000059e0
        /*0530*/ 	.word	0x000000ff
        /*0534*/ 	.word	0x00000000
        /*0538*/ 	.short	0x0101
        /*053a*/ 	.byte	0x33
	.zero		1


	//   ....[65]....
        /*053c*/ 	.word	0x000059f0
        /*0540*/ 	.word	0x000000ff
        /*0544*/ 	.word	0x00000058
        /*0548*/ 	.short	0x010a
        /*054a*/ 	.byte	0x1f
	.zero		1


	//   ....[66]....
        /*054c*/ 	.word	0x00005b60
        /*0550*/ 	.word	0x000000ff
        /*0554*/ 	.word	0x00000038
        /*0558*/ 	.short	0x010b
        /*055a*/ 	.byte	0x1f
	.zero		1


	//   ....[67]....
        /*055c*/ 	.word	0x00005b70
        /*0560*/ 	.word	0x000000ff
        /*0564*/ 	.word	0x00000000
        /*0568*/ 	.short	0x0101
        /*056a*/ 	.byte	0x32
	.zero		1


	//   ....[68]....
        /*056c*/ 	.word	0x00005b80
        /*0570*/ 	.word	0x000000ff
        /*0574*/ 	.word	0x00000060
        /*0578*/ 	.short	0x010a
        /*057a*/ 	.byte	0x1f
	.zero		1


	//   ....[69]....
        /*057c*/ 	.word	0x00005d10
        /*0580*/ 	.word	0x000000ff
        /*0584*/ 	.word	0x00000040
        /*0588*/ 	.short	0x010b
        /*058a*/ 	.byte	0x1f
	.zero		1


	//   ....[70]....
        /*058c*/ 	.word	0x00005d20
        /*0590*/ 	.word	0x000000ff
        /*0594*/ 	.word	0x00000000
        /*0598*/ 	.short	0x0101
        /*059a*/ 	.byte	0x30
	.zero		1


	//   ....[71]....
        /*059c*/ 	.word	0x00005d30
        /*05a0*/ 	.word	0x000000ff
        /*05a4*/ 	.word	0x00000068
        /*05a8*/ 	.short	0x010a
        /*05aa*/ 	.byte	0x1f
	.zero		1


	//   ....[72]....
        /*05ac*/ 	.word	0x00005ed0
        /*05b0*/ 	.word	0x000000ff
        /*05b4*/ 	.word	0x00000048
        /*05b8*/ 	.short	0x010b
        /*05ba*/ 	.byte	0x1f
	.zero		1


	//   ....[73]....
        /*05bc*/ 	.word	0x00005ee0
        /*05c0*/ 	.word	0x000000ff
        /*05c4*/ 	.word	0x00000000
        /*05c8*/ 	.short	0x0101
        /*05ca*/ 	.byte	0x2f
	.zero		1


	//   ....[74]....
        /*05cc*/ 	.word	0x00005f00
        /*05d0*/ 	.word	0x000000ff
        /*05d4*/ 	.word	0x00000050
        /*05d8*/ 	.short	0x010a
        /*05da*/ 	.byte	0x1f
	.zero		1


	//   ....[75]....
        /*05dc*/ 	.word	0x00005f20
        /*05e0*/ 	.word	0x000000ff
        /*05e4*/ 	.word	0x00000058
        /*05e8*/ 	.short	0x010a
        /*05ea*/ 	.byte	0x1f
	.zero		1


	//   ....[76]....
        /*05ec*/ 	.word	0x00005f40
        /*05f0*/ 	.word	0x000000ff
        /*05f4*/ 	.word	0x00000060
        /*05f8*/ 	.short	0x010a
        /*05fa*/ 	.byte	0x1f
	.zero		1


	//   ....[77]....
        /*05fc*/ 	.word	0x00005f90
        /*0600*/ 	.word	0x00000002
        /*0604*/ 	.word	0x00000068
        /*0608*/ 	.short	0x010a
        /*060a*/ 	.byte	0xff
	.zero		1


	//   ....[78]....
        /*060c*/ 	.word	0x00006300
        /*0610*/ 	.word	0x000000ff
        /*0614*/ 	.word	0x00000080
        /*0618*/ 	.short	0x010a
        /*061a*/ 	.byte	0x30
	.zero		1


	//   ....[79]....
        /*061c*/ 	.word	0x000063d0
        /*0620*/ 	.word	0x000000ff
        /*0624*/ 	.word	0x00000000
        /*0628*/ 	.short	0x0101
        /*062a*/ 	.byte	0x04
	.zero		1


	//   ....[80]....
        /*062c*/ 	.word	0x00007420
        /*0630*/ 	.word	0x000000ff
        /*0634*/ 	.word	0x00000030
        /*0638*/ 	.short	0x010a
        /*063a*/ 	.byte	0x30
	.zero		1


	//   ....[81]....
        /*063c*/ 	.word	0x00007450
        /*0640*/ 	.word	0x00000053
        /*0644*/ 	.word	0x00000090
        /*0648*/ 	.short	0x010a
        /*064a*/ 	.byte	0xff
	.zero		1


	//   ....[82]....
        /*064c*/ 	.word	0x00007540
        /*0650*/ 	.word	0x000000ff
        /*0654*/ 	.word	0x00000030
        /*0658*/ 	.short	0x010a
        /*065a*/ 	.byte	0x30
	.zero		1


	//   ....[83]....
        /*065c*/ 	.word	0x00007630
        /*0660*/ 	.word	0x00000053
        /*0664*/ 	.word	0x00000090
        /*0668*/ 	.short	0x010a
        /*066a*/ 	.byte	0xff
	.zero		1


	//   ....[84]....
        /*066c*/ 	.word	0x00007e00
        /*0670*/ 	.word	0x00000000
        /*0674*/ 	.word	0x00000000
        /*0678*/ 	.short	0x0101
        /*067a*/ 	.byte	0xff
	.zero		1


	//   ....[85]....
        /*067c*/ 	.word	0x00007e10
        /*0680*/ 	.word	0x00000003
        /*0684*/ 	.word	0x00000030
        /*0688*/ 	.short	0x010a
        /*068a*/ 	.byte	0xff
	.zero		1


	//   ....[86]....
        /*068c*/ 	.word	0x00007ef0
        /*0690*/ 	.word	0x00000003
        /*0694*/ 	.word	0x00000030
        /*0698*/ 	.short	0x010a
        /*069a*/ 	.byte	0xff
	.zero		1


	//   ....[87]....
        /*069c*/ 	.word	0x00008730
        /*06a0*/ 	.word	0x00000058
        /*06a4*/ 	.word	0x00000000
        /*06a8*/ 	.short	0x0101
        /*06aa*/ 	.byte	0xff
	.zero		1


	//   ....[88]....
        /*06ac*/ 	.word	0x00008750
        /*06b0*/ 	.word	0x00000028
        /*06b4*/ 	.word	0x00000030
        /*06b8*/ 	.short	0x010a
        /*06ba*/ 	.byte	0xff
	.zero		1


	//   ....[89]....
        /*06bc*/ 	.word	0x00008820
        /*06c0*/ 	.word	0x00000028
        /*06c4*/ 	.word	0x00000030
        /*06c8*/ 	.short	0x010a
        /*06ca*/ 	.byte	0xff
	.zero		1


	//   ....[90]....
        /*06cc*/ 	.word	0x00009050
        /*06d0*/ 	.word	0x00000058
        /*06d4*/ 	.word	0x00000000
        /*06d8*/ 	.short	0x0101
        /*06da*/ 	.byte	0xff
	.zero		1


	//   ....[91]....
        /*06dc*/ 	.word	0x00009070
        /*06e0*/ 	.word	0x00000059
        /*06e4*/ 	.word	0x00000030
        /*06e8*/ 	.short	0x010a
        /*06ea*/ 	.byte	0xff
	.zero		1


	//   ....[92]....
        /*06ec*/ 	.word	0x00009150
        /*06f0*/ 	.word	0x00000059
        /*06f4*/ 	.word	0x00000030
        /*06f8*/ 	.short	0x010a
        /*06fa*/ 	.byte	0xff
	.zero		1


	//   ....[93]....
        /*06fc*/ 	.word	0x000099c0
        /*0700*/ 	.word	0x0000005c
        /*0704*/ 	.word	0x00000000
        /*0708*/ 	.short	0x0101
        /*070a*/ 	.byte	0xff
	.zero		1


	//   ....[94]....
        /*070c*/ 	.word	0x000099e0
        /*0710*/ 	.word	0x0000005a
        /*0714*/ 	.word	0x00000030
        /*0718*/ 	.short	0x010a
        /*071a*/ 	.byte	0xff
	.zero		1


	//   ....[95]....
        /*071c*/ 	.word	0x00009ab0
        /*0720*/ 	.word	0x0000005a
        /*0724*/ 	.word	0x00000030
        /*0728*/ 	.short	0x010a
        /*072a*/ 	.byte	0xff
	.zero		1


	//   ....[96]....
        /*072c*/ 	.word	0x0000a360
        /*0730*/ 	.word	0x0000005c
        /*0734*/ 	.word	0x00000000
        /*0738*/ 	.short	0x0101
        /*073a*/ 	.byte	0xff
	.zero		1


	//   ....[97]....
        /*073c*/ 	.word	0x0000a380
        /*0740*/ 	.word	0x0000005a
        /*0744*/ 	.word	0x00000030
        /*0748*/ 	.short	0x010a
        /*074a*/ 	.byte	0xff
	.zero		1


	//   ....[98]....
        /*074c*/ 	.word	0x0000a450
        /*0750*/ 	.word	0x0000005a
        /*0754*/ 	.word	0x00000030
        /*0758*/ 	.short	0x010a
        /*075a*/ 	.byte	0xff
	.zero		1


	//   ....[99]....
        /*075c*/ 	.word	0x0000acd0
        /*0760*/ 	.word	0x0000005c
        /*0764*/ 	.word	0x00000000
        /*0768*/ 	.short	0x0101
        /*076a*/ 	.byte	0xff
	.zero		1


	//   ....[100]....
        /*076c*/ 	.word	0x0000acf0
        /*0770*/ 	.word	0x0000005a
        /*0774*/ 	.word	0x00000030
        /*0778*/ 	.short	0x010a
        /*077a*/ 	.byte	0xff
	.zero		1


	//   ....[101]....
        /*077c*/ 	.word	0x0000adc0
        /*0780*/ 	.word	0x0000005a
        /*0784*/ 	.word	0x00000030
        /*0788*/ 	.short	0x010a
        /*078a*/ 	.byte	0xff
	.zero		1


	//   ....[102]....
        /*078c*/ 	.word	0x0000b640
        /*0790*/ 	.word	0x0000005a
        /*0794*/ 	.word	0x00000000
        /*0798*/ 	.short	0x0101
        /*079a*/ 	.byte	0xff
	.zero		1


	//   ....[103]....
        /*079c*/ 	.word	0x0000b660
        /*07a0*/ 	.word	0x00000059
        /*07a4*/ 	.word	0x00000030
        /*07a8*/ 	.short	0x010a
        /*07aa*/ 	.byte	0xff
	.zero		1


	//   ....[104]....
        /*07ac*/ 	.word	0x0000b730
        /*07b0*/ 	.word	0x00000059
        /*07b4*/ 	.word	0x00000030
        /*07b8*/ 	.short	0x010a
        /*07ba*/ 	.byte	0xff
	.zero		1


	//   ....[105]....
        /*07bc*/ 	.word	0x0000bc10
        /*07c0*/ 	.word	0x000000ff
        /*07c4*/ 	.word	0x00000000
        /*07c8*/ 	.short	0x0101
        /*07ca*/ 	.byte	0x04
	.zero		1


	//   ....[106]....
        /*07cc*/ 	.word	0x0000bfd0
        /*07d0*/ 	.word	0x00000002
        /*07d4*/ 	.word	0x00000000
        /*07d8*/ 	.short	0x0101
        /*07da*/ 	.byte	0xff
	.zero		1


	//   ....[107]....
        /*07dc*/ 	.word	0x0000c260
        /*07e0*/ 	.word	0x000000ff
        /*07e4*/ 	.word	0x00000000
        /*07e8*/ 	.short	0x0101
        /*07ea*/ 	.byte	0x04
	.zero		1


	//   ....[108]....
        /*07ec*/ 	.word	0x0000c290
        /*07f0*/ 	.word	0x00000000
        /*07f4*/ 	.word	0x00000018
        /*07f8*/ 	.short	0x010a
        /*07fa*/ 	.byte	0xff
	.zero		1


	//   ....[109]....
        /*07fc*/ 	.word	0x0000c2f0
        /*0800*/ 	.word	0x00000000
        /*0804*/ 	.word	0x00000018
        /*0808*/ 	.short	0x010a
        /*080a*/ 	.byte	0xff
	.zero		1


	//   ....[110]....
        /*080c*/ 	.word	0x0000c350
        /*0810*/ 	.word	0x00000000
        /*0814*/ 	.word	0x00000080
        /*0818*/ 	.short	0x010a
        /*081a*/ 	.byte	0xff
	.zero		1


	//   ....[111]....
        /*081c*/ 	.word	0x0000c3b0
        /*0820*/ 	.word	0x00000000
        /*0824*/ 	.word	0x00000000
        /*0828*/ 	.short	0x010a
        /*082a*/ 	.byte	0xff
	.zero		1


	//   ....[112]....
        /*082c*/ 	.word	0x0000c410
        /*0830*/ 	.word	0x00000000
        /*0834*/ 	.word	0x00000000
        /*0838*/ 	.short	0x010a
        /*083a*/ 	.byte	0xff
	.zero		1


	//   ....[113]....
        /*083c*/ 	.word	0x0000c470
        /*0840*/ 	.word	0x00000004
        /*0844*/ 	.word	0x00000088
        /*0848*/ 	.short	0x010a
        /*084a*/ 	.byte	0xff
	.zero		1


	//   ....[114]....
        /*084c*/ 	.word	0x0000c4d0
        /*0850*/ 	.word	0x00000004
        /*0854*/ 	.word	0x00000080
        /*0858*/ 	.short	0x010a
        /*085a*/ 	.byte	0xff
	.zero		1


	//   ....[115]....
        /*085c*/ 	.word	0x0000c530
        /*0860*/ 	.word	0x00000000
        /*0864*/ 	.word	0x00000080
        /*0868*/ 	.short	0x010a
        /*086a*/ 	.byte	0xff
	.zero		1


	//   ....[116]....
        /*086c*/ 	.word	0x0000c590
        /*0870*/ 	.word	0x00000005
        /*0874*/ 	.word	0x000000a0
        /*0878*/ 	.short	0x010a
        /*087a*/ 	.byte	0xff
	.zero		1


	//   ....[117]....
        /*087c*/ 	.word	0x0000c5f0
        /*0880*/ 	.word	0x00000000
        /*0884*/ 	.word	0x00000000
        /*0888*/ 	.short	0x010a
        /*088a*/ 	.byte	0xff
	.zero		1


	//   ....[118]....
        /*088c*/ 	.word	0x0000c650
        /*0890*/ 	.word	0x00000000
        /*0894*/ 	.word	0x00000000
        /*0898*/ 	.short	0x010a
        /*089a*/ 	.byte	0xff
	.zero		1


	//   ....[119]....
        /*089c*/ 	.word	0x0000c6b0
        /*08a0*/ 	.word	0x00000000
        /*08a4*/ 	.word	0x00000000
        /*08a8*/ 	.short	0x010a
        /*08aa*/ 	.byte	0xff
	.zero		1


	//   ....[120]....
        /*08ac*/ 	.word	0x0000c710
        /*08b0*/ 	.word	0x00000000
        /*08b4*/ 	.word	0x00000080
        /*08b8*/ 	.short	0x010a
        /*08ba*/ 	.byte	0xff
	.zero		1


	//   ....[121]....
        /*08bc*/ 	.word	0x0000c770
        /*08c0*/ 	.word	0x00000003
        /*08c4*/ 	.word	0x00000078
        /*08c8*/ 	.short	0x010a
        /*08ca*/ 	.byte	0xff
	.zero		1


	//   ....[122]....
        /*08cc*/ 	.word	0x0000c7d0
        /*08d0*/ 	.word	0x00000003
        /*08d4*/ 	.word	0x00000050
        /*08d8*/ 	.short	0x010a
        /*08da*/ 	.byte	0xff
	.zero		1


	//   ....[123]....
        /*08dc*/ 	.word	0x0000c830
        /*08e0*/ 	.word	0x00000003
        /*08e4*/ 	.word	0x00000058
        /*08e8*/ 	.short	0x010a
        /*08ea*/ 	.byte	0xff
	.zero		1


	//   ....[124]....
        /*08ec*/ 	.word	0x0000c890
        /*08f0*/ 	.word	0x00000003
        /*08f4*/ 	.word	0x00000060
        /*08f8*/ 	.short	0x010a
        /*08fa*/ 	.byte	0xff
	.zero		1


	//   ....[125]....
        /*08fc*/ 	.word	0x0000c8f0
        /*0900*/ 	.word	0x00000003
        /*0904*/ 	.word	0x00000068
        /*0908*/ 	.short	0x010a
        /*090a*/ 	.byte	0xff
	.zero		1


	//   ....[126]....
        /*090c*/ 	.word	0x0000c950
        /*0910*/ 	.word	0x00000000
        /*0914*/ 	.word	0x00000050
        /*0918*/ 	.short	0x010a
        /*091a*/ 	.byte	0xff
	.zero		1


	//   ....[127]....
        /*091c*/ 	.word	0x0000c9b0
        /*0920*/ 	.word	0x00000000
        /*0924*/ 	.word	0x00000058
        /*0928*/ 	.short	0x010a
        /*092a*/ 	.byte	0xff
	.zero		1


	//   ....[128]....
        /*092c*/ 	.word	0x0000ca10
        /*0930*/ 	.word	0x00000000
        /*0934*/ 	.word	0x00000060
        /*0938*/ 	.short	0x010a
        /*093a*/ 	.byte	0xff
	.zero		1


	//   ....[129]....
        /*093c*/ 	.word	0x0000ca70
        /*0940*/ 	.word	0x00000000
        /*0944*/ 	.word	0x00000068
        /*0948*/ 	.short	0x010a
        /*094a*/ 	.byte	0xff
	.zero		1


	//   ....[130]....
        /*094c*/ 	.word	0x0000cad0
        /*0950*/ 	.word	0x00000003
        /*0954*/ 	.word	0x00000050
        /*0958*/ 	.short	0x010a
        /*095a*/ 	.byte	0xff
	.zero		1


	//   ....[131]....
        /*095c*/ 	.word	0x0000cb30
        /*0960*/ 	.word	0x00000003
        /*0964*/ 	.word	0x00000058
        /*0968*/ 	.short	0x010a
        /*096a*/ 	.byte	0xff
	.zero		1


	//   ....[132]....
        /*096c*/ 	.word	0x0000cb90
        /*0970*/ 	.word	0x00000003
        /*0974*/ 	.word	0x00000060
        /*0978*/ 	.short	0x010a
        /*097a*/ 	.byte	0xff
	.zero		1


	//   ....[133]....
        /*097c*/ 	.word	0x0000cbf0
        /*0980*/ 	.word	0x00000000
        /*0984*/ 	.word	0x00000080
        /*0988*/ 	.short	0x010a
        /*098a*/ 	.byte	0xff
	.zero		1


	//   ....[134]....
        /*098c*/ 	.word	0x0000cc50
        /*0990*/ 	.word	0x00000002
        /*0994*/ 	.word	0x00000030
        /*0998*/ 	.short	0x010a
        /*099a*/ 	.byte	0xff
	.zero		1


	//   ....[135]....
        /*099c*/ 	.word	0x0000cca0
        /*09a0*/ 	.word	0x00000053
        /*09a4*/ 	.word	0x00000090
        /*09a8*/ 	.short	0x010a
        /*09aa*/ 	.byte	0xff
	.zero		1


	//   ....[136]....
        /*09ac*/ 	.word	0x0000ccf0
        /*09b0*/ 	.word	0x00000003
        /*09b4*/ 	.word	0x00000030
        /*09b8*/ 	.short	0x010a
        /*09ba*/ 	.byte	0xff
	.zero		1


	//   ....[137]....
        /*09bc*/ 	.word	0x0000cd40
        /*09c0*/ 	.word	0x00000028
        /*09c4*/ 	.word	0x00000030
        /*09c8*/ 	.short	0x010a
        /*09ca*/ 	.byte	0xff
	.zero		1


	//   ....[138]....
        /*09cc*/ 	.word	0x0000cd90
        /*09d0*/ 	.word	0x00000059
        /*09d4*/ 	.word	0x00000030
        /*09d8*/ 	.short	0x010a
        /*09da*/ 	.byte	0xff
	.zero		1


	//   ....[139]....
        /*09dc*/ 	.word	0x0000cde0
        /*09e0*/ 	.word	0x0000005a
        /*09e4*/ 	.word	0x00000030
        /*09e8*/ 	.short	0x010a
        /*09ea*/ 	.byte	0xff
	.zero		1


	//   ....[140]....
        /*09ec*/ 	.word	0x0000ce30
        /*09f0*/ 	.word	0x0000005a
        /*09f4*/ 	.word	0x00000030
        /*09f8*/ 	.short	0x010a
        /*09fa*/ 	.byte	0xff
	.zero		1


	//   ....[141]....
        /*09fc*/ 	.word	0x0000ce80
        /*0a00*/ 	.word	0x0000005a
        /*0a04*/ 	.word	0x00000030
        /*0a08*/ 	.short	0x010a
        /*0a0a*/ 	.byte	0xff
	.zero		1


	//   ....[142]....
        /*0a0c*/ 	.word	0x0000ced0
        /*0a10*/ 	.word	0x00000059
        /*0a14*/ 	.word	0x00000030
        /*0a18*/ 	.short	0x010a
        /*0a1a*/ 	.byte	0xff
	.zero		1


	//----- nvinfo : EIATTR_NUM_MBARRIERS
	.align		4
.L_47:
        /*0a1c*/ 	.byte	0x03, 0x38
        /*0a1e*/ 	.short	0x0016


	//----- nvinfo : EIATTR_EXIT_INSTR_OFFSETS
	.align		4
        /*0a20*/ 	.byte	0x04, 0x1c
        /*0a22*/ 	.short	(.L_49 - .L_48)


	//   ....[0]....
.L_48:
        /*0a24*/ 	.word	0x00003020


	//   ....[1]....
        /*0a28*/ 	.word	0x000032d0


	//   ....[2]....
        /*0a2c*/ 	.word	0x00003330


	//   ....[3]....
        /*0a30*/ 	.word	0x00004360


	//   ....[4]....
        /*0a34*/ 	.word	0x00005fc0


	//   ....[5]....
        /*0a38*/ 	.word	0x00006000


	//   ....[6]....
        /*0a3c*/ 	.word	0x0000c140


	//   ....[7]....
        /*0a40*/ 	.word	0x0000c1c0


	//   ....[8]....
        /*0a44*/ 	.word	0x0000c1f0


	//   ....[9]....
        /*0a48*/ 	.word	0x0000c270


	//----- nvinfo : EIATTR_MAX_THREADS
	.align		4
.L_49:
        /*0a4c*/ 	.byte	0x04, 0x05
        /*0a4e*/ 	.short	(.L_51 - .L_50)
.L_50:
        /*0a50*/ 	.word	0x00000100
        /*0a54*/ 	.word	0x00000001
        /*0a58*/ 	.word	0x00000001


	//----- nvinfo : EIATTR_CRS_STACK_SIZE
	.align		4
.L_51:
        /*0a5c*/ 	.byte	0x04, 0x1e
        /*0a5e*/ 	.short	(.L_53 - .L_52)
.L_52:
        /*0a60*/ 	.word	0x00000000


	//----- nvinfo : EIATTR_CBANK_PARAM_SIZE
	.align		4
.L_53:
        /*0a64*/ 	.byte	0x03, 0x19
        /*0a66*/ 	.short	0x0800


	//----- nvinfo : EIATTR_PARAM_CBANK
	.align		4
        /*0a68*/ 	.byte	0x04, 0x0a
        /*0a6a*/ 	.short	(.L_55 - .L_54)
	.align		4
.L_54:
        /*0a6c*/ 	.word	index@(.nv.constant0._ZN7cutlass13device_kernelINS_4conv6kernel13ConvUniversalINS1_16ConvProblemShapeILNS1_8OperatorE2ELi2EEENS1_10collective14CollectiveConvINS1_47MainloopSm100TmaUmmaWarpSpecializedImplicitGemmILS5_2ELi3ELi2ELi1ELi2EN4cute5tupleIJNSA_1CILi1EEESD_SD_EEEEENSB_IJNSC_ILi128EEENSB_IJSG_EEENSB_IJNSC_ILi64EEEEEEEEENS_10tfloat32_tESL_NSA_8TiledMMAINSA_8MMA_AtomIJNSA_17SM100_MMA_TF32_SSISL_SL_fLi128ELi128ELNSA_4UMMA5MajorE1ELSQ_1ELNSP_7ScaleInE0ELSR_0EEEEEENSA_6LayoutISE_NSB_IJNSC_ILi0EEESV_SV_EEEEENSB_IJNSA_10UnderscoreESY_SY_EEEEENS7_6detail27Sm100ImplicitGemmTileTraitsINSA_13SM90_TMA_LOADENSA_14ComposedLayoutINSA_7SwizzleILi2ELi5ELi2EEENSA_18smem_ptr_flag_bitsILi32EEENSU_INSB_IJNSC_ILi32EEENSC_ILi4EEEEEENSB_IJSD_S19_EEEEEEEvEENS12_INSA_20SM90_TMA_LOAD_IM2COLES1E_vEEEENS_8epilogue10collective18CollectiveEpilogueINS1J_23Sm100TmaWarpSpecializedILi4ELi2ELi16ELb1ELb0EEEJSK_NSB_IJNSU_ISG_SD_EENSU_INSC_ILi16EEESD_EEEEESL_NSB_IJlNSB_IJSD_llEEESV_EEESL_S1T_NS1J_6fusion15FusionCallbacksIS1N_NS1U_17LinearCombinationISL_fSL_fLNS_15FloatRoundStyleE2EEESK_S1R_JEEENSA_5SM1004TMEM4LOAD26SM100_TMEM_LOAD_32dp32b16xES13_NS14_INS15_ILi2ELi4ELi3EEES18_NSU_INSB_IJNSC_ILi8EEES1P_EEENSB_IJS1P_SD_EEEEEEENSA_39AutoVectorizingCopyWithAssumedAlignmentILi128EEENSA_14SM90_TMA_STOREES29_S2B_S2B_EEEvvEEEEvNT_6ParamsE)
        /*0a70*/ 	.short	0x0380
        /*0a72*/ 	.short	0x0800


	//----- nvinfo : EIATTR_SW_WAR
	.align		4
.L_55:
        /*0a74*/ 	.byte	0x04, 0x36
        /*0a76*/ 	.short	(.L_57 - .L_56)
.L_56:
        /*0a78*/ 	.word	0x00000008
.L_57:


//--------------------- .nv.callgraph             --------------------------
	.section	.nv.callgraph,"",@"SHT_CUDA_CALLGRAPH"
	.align	4
	.sectionentsize	8
	.align		4
        /*0000*/ 	.word	0x00000000
	.align		4
        /*0004*/ 	.word	0xffffffff
	.align		4
        /*0008*/ 	.word	index@(_ZN7cutlass13device_kernelINS_4conv6kernel13ConvUniversalINS1_16ConvProblemShapeILNS1_8OperatorE2ELi2EEENS1_10collective14CollectiveConvINS1_47MainloopSm100TmaUmmaWarpSpecializedImplicitGemmILS5_2ELi3ELi2ELi1ELi2EN4cute5tupleIJNSA_1CILi1EEESD_SD_EEEEENSB_IJNSC_ILi128EEENSB_IJSG_EEENSB_IJNSC_ILi64EEEEEEEEENS_10tfloat32_tESL_NSA_8TiledMMAINSA_8MMA_AtomIJNSA_17SM100_MMA_TF32_SSISL_SL_fLi128ELi128ELNSA_4UMMA5MajorE1ELSQ_1ELNSP_7ScaleInE0ELSR_0EEEEEENSA_6LayoutISE_NSB_IJNSC_ILi0EEESV_SV_EEEEENSB_IJNSA_10UnderscoreESY_SY_EEEEENS7_6detail27Sm100ImplicitGemmTileTraitsINSA_13SM90_TMA_LOADENSA_14ComposedLayoutINSA_7SwizzleILi2ELi5ELi2EEENSA_18smem_ptr_flag_bitsILi32EEENSU_INSB_IJNSC_ILi32EEENSC_ILi4EEEEEENSB_IJSD_S19_EEEEEEEvEENS12_INSA_20SM90_TMA_LOAD_IM2COLES1E_vEEEENS_8epilogue10collective18CollectiveEpilogueINS1J_23Sm100TmaWarpSpecializedILi4ELi2ELi16ELb1ELb0EEEJSK_NSB_IJNSU_ISG_SD_EENSU_INSC_ILi16EEESD_EEEEESL_NSB_IJlNSB_IJSD_llEEESV_EEESL_S1T_NS1J_6fusion15FusionCallbacksIS1N_NS1U_17LinearCombinationISL_fSL_fLNS_15FloatRoundStyleE2EEESK_S1R_JEEENSA_5SM1004TMEM4LOAD26SM100_TMEM_LOAD_32dp32b16xES13_NS14_INS15_ILi2ELi4ELi3EEES18_NSU_INSB_IJNSC_ILi8EEES1P_EEENSB_IJS1P_SD_EEEEEEENSA_39AutoVectorizingCopyWithAssumedAlignmentILi128EEENSA_14SM90_TMA_STOREES29_S2B_S2B_EEEvvEEEEvNT_6ParamsE)
	.align		4
        /*000c*/ 	.word	index@(__assertfail)
	.align		4
        /*0010*/ 	.word	0x00000000
	.align		4
        /*0014*/ 	.word	0xfffffffe
	.align		4
        /*0018*/ 	.word	0x00000000
	.align		4
        /*001c*/ 	.word	0xfffffffd
	.align		4
        /*0020*/ 	.word	0x00000000
	.align		4
        /*0024*/ 	.word	0xfffffffc


//--------------------- .nv.constant4             --------------------------
	.section	.nv.constant4,"a",@progbits
	.align	8
	.align		8
.nv.constant4:
        /*0000*/ 	.dword	__assertfail
	.align		8
        /*0008*/ 	.dword	__unnamed_1
	.align		8
        /*0010*/ 	.dword	__unnamed_2
	.align		8
        /*0018*/ 	.dword	_ZN39_INTERNAL_50a42fad_4_k_cu_e866dfbd_52754cuda3std3__45__cpo5beginE
	.align		8
        /*0020*/ 	.dword	_ZN39_INTERNAL_50a42fad_4_k_cu_e866dfbd_52754cuda3std3__45__cpo3endE
	.align		8
        /*0028*/ 	.dword	_ZN39_INTERNAL_50a42fad_4_k_cu_e866dfbd_52754cuda3std3__45__cpo6cbeginE
	.align		8
        /*0030*/ 	.dword	_ZN39_INTERNAL_50a42fad_4_k_cu_e866dfbd_52754cuda3std3__45__cpo4cendE
	.align		8
        /*0038*/ 	.dword	_ZN39_INTERNAL_50a42fad_4_k_cu_e866dfbd_52754cuda3std3__441_GLOBAL__N__50a42fad_4_k_cu_e866dfbd_52756ignoreE
	.align		8
        /*0040*/ 	.dword	_ZN39_INTERNAL_50a42fad_4_k_cu_e866dfbd_52754cuda3std3__419piecewise_constructE
	.align		8
        /*0048*/ 	.dword	_ZN39_INTERNAL_50a42fad_4_k_cu_e866dfbd_52754cuda3std3__48in_placeE
	.align		8
        /*0050*/ 	.dword	_ZN39_INTERNAL_50a42fad_4_k_cu_e866dfbd_52754cuda3std6ranges3__45__cpo4swapE
	.align		8
        /*0058*/ 	.dword	_ZN39_INTERNAL_50a42fad_4_k_cu_e866dfbd_52754cuda3std6ranges3__45__cpo9iter_moveE
	.align		8
        /*0060*/ 	.dword	_ZN39_INTERNAL_50a42fad_4_k_cu_e866dfbd_52754cute7productE
	.align		8
        /*0068*/ 	.dword	_ZN39_INTERNAL_50a42fad_4_k_cu_e866dfbd_52754cute1_E
	.align		8
        /*0070*/ 	.dword	$str$27
	.align		8
        /*0078*/ 	.dword	$str$28
	.align		8
        /*0080*/ 	.dword	$str$29
	.align		8
        /*0088*/ 	.dword	$str$30


//--------------------- .text._ZN7cutlass13device_kernelINS_4conv6kernel13ConvUniversalINS1_16ConvProblemShapeILNS1_8OperatorE2ELi2EEENS1_10collective14CollectiveConvINS1_47MainloopSm100TmaUmmaWarpSpecializedImplicitGemmILS5_2ELi3ELi2ELi1ELi2EN4cute5tupleIJNSA_1CILi1EEESD_SD_EEEEENSB_IJNSC_ILi128EEENSB_IJSG_EEENSB_IJNSC_ILi64EEEEEEEEENS_10tfloat32_tESL_NSA_8TiledMMAINSA_8MMA_AtomIJNSA_17SM100_MMA_TF32_SSISL_SL_fLi128ELi128ELNSA_4UMMA5MajorE1ELSQ_1ELNSP_7ScaleInE0ELSR_0EEEEEENSA_6LayoutISE_NSB_IJNSC_ILi0EEESV_SV_EEEEENSB_IJNSA_10UnderscoreESY_SY_EEEEENS7_6detail27Sm100ImplicitGemmTileTraitsINSA_13SM90_TMA_LOADENSA_14ComposedLayoutINSA_7SwizzleILi2ELi5ELi2EEENSA_18smem_ptr_flag_bitsILi32EEENSU_INSB_IJNSC_ILi32EEENSC_ILi4EEEEEENSB_IJSD_S19_EEEEEEEvEENS12_INSA_20SM90_TMA_LOAD_IM2COLES1E_vEEEENS_8epilogue10collective18CollectiveEpilogueINS1J_23Sm100TmaWarpSpecializedILi4ELi2ELi16ELb1ELb0EEEJSK_NSB_IJNSU_ISG_SD_EENSU_INSC_ILi16EEESD_EEEEESL_NSB_IJlNSB_IJSD_llEEESV_EEESL_S1T_NS1J_6fusion15FusionCallbacksIS1N_NS1U_17LinearCombinationISL_fSL_fLNS_15FloatRoundStyleE2EEESK_S1R_JEEENSA_5SM1004TMEM4LOAD26SM100_TMEM_LOAD_32dp32b16xES13_NS14_INS15_ILi2ELi4ELi3EEES18_NSU_INSB_IJNSC_ILi8EEES1P_EEENSB_IJS1P_SD_EEEEEEENSA_39AutoVectorizingCopyWithAssumedAlignmentILi128EEENSA_14SM90_TMA_STOREES29_S2B_S2B_EEEvvEEEEvNT_6ParamsE --------------------------
	.section	.text._ZN7cutlass13device_kernelINS_4conv6kernel13ConvUniversalINS1_16ConvProblemShapeILNS1_8OperatorE2ELi2EEENS1_10collective14CollectiveConvINS1_47MainloopSm100TmaUmmaWarpSpecializedImplicitGemmILS5_2ELi3ELi2ELi1ELi2EN4cute5tupleIJNSA_1CILi1EEESD_SD_EEEEENSB_IJNSC_ILi128EEENSB_IJSG_EEENSB_IJNSC_ILi64EEEEEEEEENS_10tfloat32_tESL_NSA_8TiledMMAINSA_8MMA_AtomIJNSA_17SM100_MMA_TF32_SSISL_SL_fLi128ELi128ELNSA_4UMMA5MajorE1ELSQ_1ELNSP_7ScaleInE0ELSR_0EEEEEENSA_6LayoutISE_NSB_IJNSC_ILi0EEESV_SV_EEEEENSB_IJNSA_10UnderscoreESY_SY_EEEEENS7_6detail27Sm100ImplicitGemmTileTraitsINSA_13SM90_TMA_LOADENSA_14ComposedLayoutINSA_7SwizzleILi2ELi5ELi2EEENSA_18smem_ptr_flag_bitsILi32EEENSU_INSB_IJNSC_ILi32EEENSC_ILi4EEEEEENSB_IJSD_S19_EEEEEEEvEENS12_INSA_20SM90_TMA_LOAD_IM2COLES1E_vEEEENS_8epilogue10collective18CollectiveEpilogueINS1J_23Sm100TmaWarpSpecializedILi4ELi2ELi16ELb1ELb0EEEJSK_NSB_IJNSU_ISG_SD_EENSU_INSC_ILi16EEESD_EEEEESL_NSB_IJlNSB_IJSD_llEEESV_EEESL_S1T_NS1J_6fusion15FusionCallbacksIS1N_NS1U_17LinearCombinationISL_fSL_fLNS_15FloatRoundStyleE2EEESK_S1R_JEEENSA_5SM1004TMEM4LOAD26SM100_TMEM_LOAD_32dp32b16xES13_NS14_INS15_ILi2ELi4ELi3EEES18_NSU_INSB_IJNSC_ILi8EEES1P_EEENSB_IJS1P_SD_EEEEEEENSA_39AutoVectorizingCopyWithAssumedAlignmentILi128EEENSA_14SM90_TMA_STOREES29_S2B_S2B_EEEvvEEEEvNT_6ParamsE,"ax",@progbits
	.align	128
.text._ZN7cutlass13device_kernelINS_4conv6kernel13ConvUniversalINS1_16ConvProblemShapeILNS1_8OperatorE2ELi2EEENS1_10collective14CollectiveConvINS1_47MainloopSm100TmaUmmaWarpSpecializedImplicitGemmILS5_2ELi3ELi2ELi1ELi2EN4cute5tupleIJNSA_1CILi1EEESD_SD_EEEEENSB_IJNSC_ILi128EEENSB_IJSG_EEENSB_IJNSC_ILi64EEEEEEEEENS_10tfloat32_tESL_NSA_8TiledMMAINSA_8MMA_AtomIJNSA_17SM100_MMA_TF32_SSISL_SL_fLi128ELi128ELNSA_4UMMA5MajorE1ELSQ_1ELNSP_7ScaleInE0ELSR_0EEEEEENSA_6LayoutISE_NSB_IJNSC_ILi0EEESV_SV_EEEEENSB_IJNSA_10UnderscoreESY_SY_EEEEENS7_6detail27Sm100ImplicitGemmTileTraitsINSA_13SM90_TMA_LOADENSA_14ComposedLayoutINSA_7SwizzleILi2ELi5ELi2EEENSA_18smem_ptr_flag_bitsILi32EEENSU_INSB_IJNSC_ILi32EEENSC_ILi4EEEEEENSB_IJSD_S19_EEEEEEEvEENS12_INSA_20SM90_TMA_LOAD_IM2COLES1E_vEEEENS_8epilogue10collective18CollectiveEpilogueINS1J_23Sm100TmaWarpSpecializedILi4ELi2ELi16ELb1ELb0EEEJSK_NSB_IJNSU_ISG_SD_EENSU_INSC_ILi16EEESD_EEEEESL_NSB_IJlNSB_IJSD_llEEESV_EEESL_S1T_NS1J_6fusion15FusionCallbacksIS1N_NS1U_17LinearCombinationISL_fSL_fLNS_15FloatRoundStyleE2EEESK_S1R_JEEENSA_5SM1004TMEM4LOAD26SM100_TMEM_LOAD_32dp32b16xES13_NS14_INS15_ILi2ELi4ELi3EEES18_NSU_INSB_IJNSC_ILi8EEES1P_EEENSB_IJS1P_SD_EEEEEEENSA_39AutoVectorizingCopyWithAssumedAlignmentILi128EEENSA_14SM90_TMA_STOREES29_S2B_S2B_EEEvvEEEEvNT_6ParamsE:
        .type           _ZN7cutlass13device_kernelINS_4conv6kernel13ConvUniversalINS1_16ConvProblemShapeILNS1_8OperatorE2ELi2EEENS1_10collective14CollectiveConvINS1_47MainloopSm100TmaUmmaWarpSpecializedImplicitGemmILS5_2ELi3ELi2ELi1ELi2EN4cute5tupleIJNSA_1CILi1EEESD_SD_EEEEENSB_IJNSC_ILi128EEENSB_IJSG_EEENSB_IJNSC_ILi64EEEEEEEEENS_10tfloat32_tESL_NSA_8TiledMMAINSA_8MMA_AtomIJNSA_17SM100_MMA_TF32_SSISL_SL_fLi128ELi128ELNSA_4UMMA5MajorE1ELSQ_1ELNSP_7ScaleInE0ELSR_0EEEEEENSA_6LayoutISE_NSB_IJNSC_ILi0EEESV_SV_EEEEENSB_IJNSA_10UnderscoreESY_SY_EEEEENS7_6detail27Sm100ImplicitGemmTileTraitsINSA_13SM90_TMA_LOADENSA_14ComposedLayoutINSA_7SwizzleILi2ELi5ELi2EEENSA_18smem_ptr_flag_bitsILi32EEENSU_INSB_IJNSC_ILi32EEENSC_ILi4EEEEEENSB_IJSD_S19_EEEEEEEvEENS12_INSA_20SM90_TMA_LOAD_IM2COLES1E_vEEEENS_8epilogue10collective18CollectiveEpilogueINS1J_23Sm100TmaWarpSpecializedILi4ELi2ELi16ELb1ELb0EEEJSK_NSB_IJNSU_ISG_SD_EENSU_INSC_ILi16EEESD_EEEEESL_NSB_IJlNSB_IJSD_llEEESV_EEESL_S1T_NS1J_6fusion15FusionCallbacksIS1N_NS1U_17LinearCombinationISL_fSL_fLNS_15FloatRoundStyleE2EEESK_S1R_JEEENSA_5SM1004TMEM4LOAD26SM100_TMEM_LOAD_32dp32b16xES13_NS14_INS15_ILi2ELi4ELi3EEES18_NSU_INSB_IJNSC_ILi8EEES1P_EEENSB_IJS1P_SD_EEEEEEENSA_39AutoVectorizingCopyWithAssumedAlignmentILi128EEENSA_14SM90_TMA_STOREES29_S2B_S2B_EEEvvEEEEvNT_6ParamsE,@function
        .size           _ZN7cutlass13device_kernelINS_4conv6kernel13ConvUniversalINS1_16ConvProblemShapeILNS1_8OperatorE2ELi2EEENS1_10collective14CollectiveConvINS1_47MainloopSm100TmaUmmaWarpSpecializedImplicitGemmILS5_2ELi3ELi2ELi1ELi2EN4cute5tupleIJNSA_1CILi1EEESD_SD_EEEEENSB_IJNSC_ILi128EEENSB_IJSG_EEENSB_IJNSC_ILi64EEEEEEEEENS_10tfloat32_tESL_NSA_8TiledMMAINSA_8MMA_AtomIJNSA_17SM100_MMA_TF32_SSISL_SL_fLi128ELi128ELNSA_4UMMA5MajorE1ELSQ_1ELNSP_7ScaleInE0ELSR_0EEEEEENSA_6LayoutISE_NSB_IJNSC_ILi0EEESV_SV_EEEEENSB_IJNSA_10UnderscoreESY_SY_EEEEENS7_6detail27Sm100ImplicitGemmTileTraitsINSA_13SM90_TMA_LOADENSA_14ComposedLayoutINSA_7SwizzleILi2ELi5ELi2EEENSA_18smem_ptr_flag_bitsILi32EEENSU_INSB_IJNSC_ILi32EEENSC_ILi4EEEEEENSB_IJSD_S19_EEEEEEEvEENS12_INSA_20SM90_TMA_LOAD_IM2COLES1E_vEEEENS_8epilogue10collective18CollectiveEpilogueINS1J_23Sm100TmaWarpSpecializedILi4ELi2ELi16ELb1ELb0EEEJSK_NSB_IJNSU_ISG_SD_EENSU_INSC_ILi16EEESD_EEEEESL_NSB_IJlNSB_IJSD_llEEESV_EEESL_S1T_NS1J_6fusion15FusionCallbacksIS1N_NS1U_17LinearCombinationISL_fSL_fLNS_15FloatRoundStyleE2EEESK_S1R_JEEENSA_5SM1004TMEM4LOAD26SM100_TMEM_LOAD_32dp32b16xES13_NS14_INS15_ILi2ELi4ELi3EEES18_NSU_INSB_IJNSC_ILi8EEES1P_EEENSB_IJS1P_SD_EEEEEEENSA_39AutoVectorizingCopyWithAssumedAlignmentILi128EEENSA_14SM90_TMA_STOREES29_S2B_S2B_EEEvvEEEEvNT_6ParamsE,(.L_x_207 - _ZN7cutlass13device_kernelINS_4conv6kernel13ConvUniversalINS1_16ConvProblemShapeILNS1_8OperatorE2ELi2EEENS1_10collective14CollectiveConvINS1_47MainloopSm100TmaUmmaWarpSpecializedImplicitGemmILS5_2ELi3ELi2ELi1ELi2EN4cute5tupleIJNSA_1CILi1EEESD_SD_EEEEENSB_IJNSC_ILi128EEENSB_IJSG_EEENSB_IJNSC_ILi64EEEEEEEEENS_10tfloat32_tESL_NSA_8TiledMMAINSA_8MMA_AtomIJNSA_17SM100_MMA_TF32_SSISL_SL_fLi128ELi128ELNSA_4UMMA5MajorE1ELSQ_1ELNSP_7ScaleInE0ELSR_0EEEEEENSA_6LayoutISE_NSB_IJNSC_ILi0EEESV_SV_EEEEENSB_IJNSA_10UnderscoreESY_SY_EEEEENS7_6detail27Sm100ImplicitGemmTileTraitsINSA_13SM90_TMA_LOADENSA_14ComposedLayoutINSA_7SwizzleILi2ELi5ELi2EEENSA_18smem_ptr_flag_bitsILi32EEENSU_INSB_IJNSC_ILi32EEENSC_ILi4EEEEEENSB_IJSD_S19_EEEEEEEvEENS12_INSA_20SM90_TMA_LOAD_IM2COLES1E_vEEEENS_8epilogue10collective18CollectiveEpilogueINS1J_23Sm100TmaWarpSpecializedILi4ELi2ELi16ELb1ELb0EEEJSK_NSB_IJNSU_ISG_SD_EENSU_INSC_ILi16EEESD_EEEEESL_NSB_IJlNSB_IJSD_llEEESV_EEESL_S1T_NS1J_6fusion15FusionCallbacksIS1N_NS1U_17LinearCombinationISL_fSL_fLNS_15FloatRoundStyleE2EEESK_S1R_JEEENSA_5SM1004TMEM4LOAD26SM100_TMEM_LOAD_32dp32b16xES13_NS14_INS15_ILi2ELi4ELi3EEES18_NSU_INSB_IJNSC_ILi8EEES1P_EEENSB_IJS1P_SD_EEEEEEENSA_39AutoVectorizingCopyWithAssumedAlignmentILi128EEENSA_14SM90_TMA_STOREES29_S2B_S2B_EEEvvEEEEvNT_6ParamsE)
        .other          _ZN7cutlass13device_kernelINS_4conv6kernel13ConvUniversalINS1_16ConvProblemShapeILNS1_8OperatorE2ELi2EEENS1_10collective14CollectiveConvINS1_47MainloopSm100TmaUmmaWarpSpecializedImplicitGemmILS5_2ELi3ELi2ELi1ELi2EN4cute5tupleIJNSA_1CILi1EEESD_SD_EEEEENSB_IJNSC_ILi128EEENSB_IJSG_EEENSB_IJNSC_ILi64EEEEEEEEENS_10tfloat32_tESL_NSA_8TiledMMAINSA_8MMA_AtomIJNSA_17SM100_MMA_TF32_SSISL_SL_fLi128ELi128ELNSA_4UMMA5MajorE1ELSQ_1ELNSP_7ScaleInE0ELSR_0EEEEEENSA_6LayoutISE_NSB_IJNSC_ILi0EEESV_SV_EEEEENSB_IJNSA_10UnderscoreESY_SY_EEEEENS7_6detail27Sm100ImplicitGemmTileTraitsINSA_13SM90_TMA_LOADENSA_14ComposedLayoutINSA_7SwizzleILi2ELi5ELi2EEENSA_18smem_ptr_flag_bitsILi32EEENSU_INSB_IJNSC_ILi32EEENSC_ILi4EEEEEENSB_IJSD_S19_EEEEEEEvEENS12_INSA_20SM90_TMA_LOAD_IM2COLES1E_vEEEENS_8epilogue10collective18CollectiveEpilogueINS1J_23Sm100TmaWarpSpecializedILi4ELi2ELi16ELb1ELb0EEEJSK_NSB_IJNSU_ISG_SD_EENSU_INSC_ILi16EEESD_EEEEESL_NSB_IJlNSB_IJSD_llEEESV_EEESL_S1T_NS1J_6fusion15FusionCallbacksIS1N_NS1U_17LinearCombinationISL_fSL_fLNS_15FloatRoundStyleE2EEESK_S1R_JEEENSA_5SM1004TMEM4LOAD26SM100_TMEM_LOAD_32dp32b16xES13_NS14_INS15_ILi2ELi4ELi3EEES18_NSU_INSB_IJNSC_ILi8EEES1P_EEENSB_IJS1P_SD_EEEEEEENSA_39AutoVectorizingCopyWithAssumedAlignmentILi128EEENSA_14SM90_TMA_STOREES29_S2B_S2B_EEEvvEEEEvNT_6ParamsE,@"STO_CUDA_ENTRY STV_DEFAULT"
_ZN7cutlass13device_kernelINS_4conv6kernel13ConvUniversalINS1_16ConvProblemShapeILNS1_8OperatorE2ELi2EEENS1_10collective14CollectiveConvINS1_47MainloopSm100TmaUmmaWarpSpecializedImplicitGemmILS5_2ELi3ELi2ELi1ELi2EN4cute5tupleIJNSA_1CILi1EEESD_SD_EEEEENSB_IJNSC_ILi128EEENSB_IJSG_EEENSB_IJNSC_ILi64EEEEEEEEENS_10tfloat32_tESL_NSA_8TiledMMAINSA_8MMA_AtomIJNSA_17SM100_MMA_TF32_SSISL_SL_fLi128ELi128ELNSA_4UMMA5MajorE1ELSQ_1ELNSP_7ScaleInE0ELSR_0EEEEEENSA_6LayoutISE_NSB_IJNSC_ILi0EEESV_SV_EEEEENSB_IJNSA_10UnderscoreESY_SY_EEEEENS7_6detail27Sm100ImplicitGemmTileTraitsINSA_13SM90_TMA_LOADENSA_14ComposedLayoutINSA_7SwizzleILi2ELi5ELi2EEENSA_18smem_ptr_flag_bitsILi32EEENSU_INSB_IJNSC_ILi32EEENSC_ILi4EEEEEENSB_IJSD_S19_EEEEEEEvEENS12_INSA_20SM90_TMA_LOAD_IM2COLES1E_vEEEENS_8epilogue10collective18CollectiveEpilogueINS1J_23Sm100TmaWarpSpecializedILi4ELi2ELi16ELb1ELb0EEEJSK_NSB_IJNSU_ISG_SD_EENSU_INSC_ILi16EEESD_EEEEESL_NSB_IJlNSB_IJSD_llEEESV_EEESL_S1T_NS1J_6fusion15FusionCallbacksIS1N_NS1U_17LinearCombinationISL_fSL_fLNS_15FloatRoundStyleE2EEESK_S1R_JEEENSA_5SM1004TMEM4LOAD26SM100_TMEM_LOAD_32dp32b16xES13_NS14_INS15_ILi2ELi4ELi3EEES18_NSU_INSB_IJNSC_ILi8EEES1P_EEENSB_IJS1P_SD_EEEEEEENSA_39AutoVectorizingCopyWithAssumedAlignmentILi128EEENSA_14SM90_TMA_STOREES29_S2B_S2B_EEEvvEEEEvNT_6ParamsE:
[----:B------:R-:W1:Y:S01]  /*0000*/  LDC R1, c[0x0][0x37c] ;  /* 0x0000df00ff017b82 */ /* 0x000e620000000800 */
[----:B------:R-:W2:Y:S01]  /*0010*/  S2R R68, SR_TID.X ;  /* 0x0000000000447919 */ /* 0x000ea20000002100 */
[----:B------:R-:W3:Y:S01]  /*0020*/  LDCU.64 UR8, c[0x0][0x890] ;  /* 0x00011200ff0877ac */ /* 0x000ee20008000a00 */
[----:B-1----:R-:W-:Y:S01]  /*0030*/  VIADD R1, R1, 0xfffffff8 ;  /* 0xfffffff801017836 */ /* 0x002fe20000000000 */
[----:B------:R-:W-:Y:S02]  /*0040*/  PRMT R70, RZ, 0x7610, R70 ;  /* 0x00007610ff467816 */ /* 0x000fe40000000046 */
[----:B------:R-:W-:Y:S01]  /*0050*/  ELECT P3, URZ, PT ;  /* 0x0000000000ff782f */ /* 0x000fe20003860000 */
[----:B---3--:R-:W-:-:S04]  /*0060*/  UISETP.NE.U32.AND UP0, UPT, UR8, URZ, UPT ;  /* 0x000000ff0800728c */ /* 0x008fc8000bf05070 */
[----:B------:R-:W-:Y:S01]  /*0070*/  UISETP.NE.AND.EX UP0, UPT, UR9, URZ, UPT, UP0 ;  /* 0x000000ff0900728c */ /* 0x000fe2000bf05300 */
[----:B--2---:R-:W-:-:S05]  /*0080*/  SHF.R.U32.HI R71, RZ, 0x5, R68 ;  /* 0x00000005ff477819 */ /* 0x004fca0000011644 */
[----:B------:R-:W1:Y:S02]  /*0090*/  SHFL.IDX PT, R0, R71, RZ, 0x1f ;  /* 0x00001fff47007589 */ /* 0x000e6400000e0000 */
[----:B-1----:R-:W-:Y:S01]  /*00a0*/  R2UR UR18, R0 ;  /* 0x00000000001272ca */ /* 0x002fe200000e0000 */
[----:B------:R-:W-:-:S14]  /*00b0*/  BRA.U UP0, `(.L_x_0) ;  /* 0x0000000100307547 */ /* 0x000fdc000b800000 */
[----:B------:R-:W1:Y:S02]  /*00c0*/  LDCU.64 UR4, c[0x0][0x888] ;  /* 0x00011100ff0477ac */ /* 0x000e640008000a00 */
[----:B-1----:R-:W-:-:S04]  /*00d0*/  UISETP.NE.U32.AND UP0, UPT, UR4, URZ, UPT ;  /* 0x000000ff0400728c */ /* 0x002fc8000bf05070 */
[----:B------:R-:W-:-:S09]  /*00e0*/  UISETP.NE.AND.EX UP0, UPT, UR5, URZ, UPT, UP0 ;  /* 0x000000ff0500728c */ /* 0x000fd2000bf05300 */
[----:B------:R-:W-:Y:S05]  /*00f0*/  BRA.U !UP0, `(.L_x_1) ;  /* 0x0000000108147547 */ /* 0x000fea000b800000 */
[----:B------:R-:W1:Y:S01]  /*0100*/  LDC.64 R2, c[0x0][0x888] ;  /* 0x00022200ff027b82 */ /* 0x000e620000000a00 */
[----:B------:R-:W1:Y:S02]  /*0110*/  LDCU.64 UR4, c[0x0][0x358] ;  /* 0x00006b00ff0477ac */ /* 0x000e640008000a00 */
[----:B-1----:R1:W5:Y:S01]  /*0120*/  LDG.E R27, desc[UR4][R2.64] ;  /* 0x00000004021b7981 */ /* 0x002362000c1e1900 */
[----:B------:R-:W-:Y:S01]  /*0130*/  HFMA2 R70, -RZ, RZ, 0, 5.9604644775390625e-08 ;  /* 0x00000001ff467431 */ /* 0x000fe200000001ff */
[----:B------:R-:W-:Y:S05]  /*0140*/  BRA `(.L_x_0) ;  /* 0x00000000000c7947 */ /* 0x000fea0003800000 */
.L_x_1:
[----:B------:R-:W1:Y:S01]  /*0150*/  LDCU UR4, c[0x0][0x880] ;  /* 0x00011000ff0477ac */ /* 0x000e620008000800 */
[----:B------:R-:W-:Y:S01]  /*0160*/  HFMA2 R70, -RZ, RZ, 0, 5.9604644775390625e-08 ;  /* 0x00000001ff467431 */ /* 0x000fe200000001ff */
[----:B-1----:R-:W-:-:S07]  /*0170*/  MOV R27, UR4 ;  /* 0x00000004001b7c02 */ /* 0x002fce0008000f00 */
.L_x_0:
[----:B------:R-:W2:Y:S02]  /*0180*/  LDCU.64 UR4, c[0x0][0x8b0] ;  /* 0x00011600ff0477ac */ /* 0x000ea40008000a00 */
[----:B--2---:R-:W-:-:S04]  /*0190*/  UISETP.NE.U32.AND UP0, UPT, UR4, URZ, UPT ;  /* 0x000000ff0400728c */ /* 0x004fc8000bf05070 */
[----:B------:R-:W-:-:S09]  /*01a0*/  UISETP.NE.AND.EX UP0, UPT, UR5, URZ, UPT, UP0 ;  /* 0x000000ff0500728c */ /* 0x000fd2000bf05300 */
[----:B------:R-:W-:Y:S05]  /*01b0*/  BRA.U UP0, `(.L_x_2) ;  /* 0x0000000100287547 */ /* 0x000fea000b800000 */
[----:B------:R-:W2:Y:S02]  /*01c0*/  LDCU.64 UR4, c[0x0][0x8a8] ;  /* 0x00011500ff0477ac */ /* 0x000ea40008000a00 */
[----:B--2---:R-:W-:-:S04]  /*01d0*/  UISETP.NE.U32.AND UP0, UPT, UR4, URZ, UPT ;  /* 0x000000ff0400728c */ /* 0x004fc8000bf05070 */
[----:B------:R-:W-:-:S09]  /*01e0*/  UISETP.NE.AND.EX UP0, UPT, UR5, URZ, UPT, UP0 ;  /* 0x000000ff0500728c */ /* 0x000fd2000bf05300 */
[----:B------:R-:W-:Y:S05]  /*01f0*/  BRA.U !UP0, `(.L_x_3) ;  /* 0x0000000108107547 */ /* 0x000fea000b800000 */
[----:B------:R-:W2:Y:S01]  /*0200*/  LDC.64 R24, c[0x0][0x8a8] ;  /* 0x00022a00ff187b82 */ /* 0x000ea20000000a00 */
[----:B------:R-:W2:Y:S02]  /*0210*/  LDCU.64 UR4, c[0x0][0x358] ;  /* 0x00006b00ff0477ac */ /* 0x000ea40008000a00 */
[----:B--2---:R2:W5:Y:S01]  /*0220*/  LDG.E R24, desc[UR4][R24.64] ;  /* 0x0000000418187981 */ /* 0x004562000c1e1900 */
[----:B------:R-:W-:Y:S05]  /*0230*/  BRA `(.L_x_2) ;  /* 0x0000000000087947 */ /* 0x000fea0003800000 */
.L_x_3:
[----:B------:R-:W2:Y:S02]  /*0240*/  LDCU UR4, c[0x0][0x8a0] ;  /* 0x00011400ff0477ac */ /* 0x000ea40008000800 */
[----:B--2---:R-:W-:Y:S02]  /*0250*/  MOV R24, UR4 ;  /* 0x0000000400187c02 */ /* 0x004fe40008000f00 */
.L_x_2:
[----:B------:R-:W-:Y:S01]  /*0260*/  IMAD.U32 R0, RZ, RZ, UR18 ;  /* 0x00000012ff007e24 */ /* 0x000fe2000f8e00ff */
[----:B------:R-:W-:Y:S04]  /*0270*/  BSSY.RECONVERGENT B0, `(.L_x_4) ;  /* 0x000000c000007945 */ /* 0x000fe80003800200 */
[C---:B------:R-:W-:Y:S02]  /*0280*/  ISETP.NE.OR P1, PT, R0.reuse, 0x1, !P3 ;  /* 0x000000010000780c */ /* 0x040fe40005f25670 */
[----:B------:R-:W-:-:S11]  /*0290*/  ISETP.NE.OR P0, PT, R0, 0x3, !P3 ;  /* 0x000000030000780c */ /* 0x000fd60005f05670 */
[----:B------:R-:W-:Y:S05]  /*02a0*/  @P1 BRA `(.L_x_5) ;  /* 0x0000000000201947 */ /* 0x000fea0003800000 */
[----:B------:R-:W3:Y:S02]  /*02b0*/  LDCU.64 UR4, c[0x0][0x348] ;  /* 0x00006900ff0477ac */ /* 0x000ee40008000a00 */
[----:B---3--:R-:W-:Y:S02]  /*02c0*/  UIADD3 UR6, UP1, UPT, UR4, 0x80, URZ ;  /* 0x0000008004067890 */ /* 0x008fe4000ff3e0ff */
[----:B------:R-:W-:Y:S02]  /*02d0*/  UIADD3 UR4, UP0, UPT, UR4, 0x180, URZ ;  /* 0x0000018004047890 */ /* 0x000fe4000ff1e0ff */
[----:B------:R-:W-:Y:S02]  /*02e0*/  UIADD3.X UR7, UPT, UPT, URZ, UR5, URZ, UP1, !UPT ;  /* 0x00000005ff077290 */ /* 0x000fe40008ffe4ff */
[----:B------:R-:W-:-:S07]  /*02f0*/  UIADD3.X UR5, UPT, UPT, URZ, UR5, URZ, UP0, !UPT ;  /* 0x00000005ff057290 */ /* 0x000fce00087fe4ff */
[----:B------:R3:W-:Y:S02]  /*0300*/  UTMACCTL.PF [UR6] ;  /* 0x00000000060079b9 */ /* 0x0007e40008040000 */
[----:B------:R3:W-:Y:S02]  /*0310*/  UTMACCTL.PF [UR4] ;  /* 0x00000000040079b9 */ /* 0x0007e40008040000 */
[----:B---3--:R-:W-:Y:S01]  /*0320*/  NOP ;  /* 0x0000000000007918 */ /* 0x008fe20000000000 */
.L_x_5:
[----:B------:R-:W-:Y:S05]  /*0330*/  BSYNC.RECONVERGENT B0 ;  /* 0x0000000000007941 */ /* 0x000fea0003800200 */
.L_x_4:
[----:B------:R-:W-:Y:S04]  /*0340*/  BSSY.RECONVERGENT B0, `(.L_x_6) ;  /* 0x000000a000007945 */ /* 0x000fe80003800200 */
        /* <DEDUP_REMOVED lines=9> */
.L_x_7:
[----:B------:R-:W-:Y:S05]  /*03e0*/  BSYNC.RECONVERGENT B0 ;  /* 0x0000000000007941 */ /* 0x000fea0003800200 */
.L_x_6:
[----:B------:R-:W3:Y:S01]  /*03f0*/  LDCU.64 UR4, c[0x0][0x888] ;  /* 0x00011100ff0477ac */ /* 0x000ee20008000a00 */
[----:B------:R-:W-:Y:S02]  /*0400*/  UISETP.EQ.U32.AND UP2, UPT, UR8, URZ, UPT ;  /* 0x000000ff0800728c */ /* 0x000fe4000bf42070 */
[----:B------:R-:W-:Y:S02]  /*0410*/  UPLOP3.LUT UP3, UPT, UPT, UPT, UPT, 0x80, 0x8 ;  /* 0x000000000008789c */ /* 0x000fe40003f6f070 */
[----:B---3--:R-:W-:-:S04]  /*0420*/  UISETP.NE.U32.AND UP0, UPT, UR4, URZ, UPT ;  /* 0x000000ff0400728c */ /* 0x008fc8000bf05070 */
[----:B------:R-:W-:-:S04]  /*0430*/  UISETP.NE.AND.EX UP1, UPT, UR5, URZ, UPT, UP0 ;  /* 0x000000ff0500728c */ /* 0x000fc8000bf25300 */
[----:B------:R-:W-:-:S04]  /*0440*/  UISETP.EQ.OR.EX UP4, UPT, UR9, URZ, !UP1, UP2 ;  /* 0x000000ff0900728c */ /* 0x000fc8000cf82720 */
[----:B------:R-:W-:-:S06]  /*0450*/  UP2UR UR4, UPR, URZ, 0x10 ;  /* 0x00000010ff047883 */ /* 0x000fcc0008000000 */
[----:B------:R-:W-:Y:S01]  /*0460*/  MOV R75, UR4 ;  /* 0x00000004004b7c02 */ /* 0x000fe20008000f00 */
[----:B------:R-:W-:Y:S06]  /*0470*/  BRA.U !UP4, `(.L_x_8) ;  /* 0x000000010c207547 */ /* 0x000fec000b800000 */
[----:B------:R-:W-:Y:S01]  /*0480*/  UISETP.NE.U32.AND UP0, UPT, UR8, URZ, UPT ;  /* 0x000000ff0800728c */ /* 0x000fe2000bf05070 */
[----:B-----5:R-:W-:Y:S01]  /*0490*/  FSETP.NEU.AND P0, PT, R27, RZ, PT ;  /* 0x000000ff1b00720b */ /* 0x020fe20003f0d000 */
[----:B------:R-:W-:Y:S02]  /*04a0*/  USEL UR4, URZ, 0xffffffff, UP1 ;  /* 0xffffffffff047887 */ /* 0x000fe40008800000 */
[----:B------:R-:W-:-:S10]  /*04b0*/  UISETP.NE.AND.EX UP2, UPT, UR9, URZ, UPT, UP0 ;  /* 0x000000ff0900728c */ /* 0x000fd4000bf45300 */
[----:B------:R-:W-:Y:S01]  /*04c0*/  VOTEU.ANY UP0, P0 ;  /* 0x0000000000ff7886 */ /* 0x000fe20000000100 */
[----:B------:R-:W-:-:S04]  /*04d0*/  @!UP2 USEL UR4, URZ, 0xffffffff, UP0 ;  /* 0xffffffffff04a887 */ /* 0x000fc80008000000 */
[----:B------:R-:W-:-:S04]  /*04e0*/  ULOP3.LUT UR4, UR4, 0x1, URZ, 0xc0, !UPT ;  /* 0x0000000104047892 */ /* 0x000fc8000f8ec0ff */
[----:B------:R-:W-:-:S11]  /*04f0*/  UISETP.NE.U32.AND UP3, UPT, UR4, 0x1, UPT ;  /* 0x000000010400788c */ /* 0x000fd6000bf65070 */
.L_x_8:
[----:B-1----:R-:W1:Y:S01]  /*0500*/  SHFL.IDX PT, R2, R71, RZ, 0x1f ;  /* 0x00001fff47027589 */ /* 0x002e6200000e0000 */
[----:B------:R-:W-:-:S04]  /*0510*/  UISETP.NE.AND UP0, UPT, UR18, 0x2, UPT ;  /* 0x000000021200788c */ /* 0x000fc8000bf05270 */
[----:B------:R-:W-:Y:S01]  /*0520*/  USEL UR69, URZ, 0x1, UP0 ;  /* 0x00000001ff457887 */ /* 0x000fe20008000000 */
[----:B-1----:R-:W-:-:S13]  /*0530*/  ISETP.NE.AND P0, PT, R2, RZ, PT ;  /* 0x000000ff0200720c */ /* 0x002fda0003f05270 */
[----:B------:R-:W-:Y:S05]  /*0540*/  @P0 BRA `(.L_x_9) ;  /* 0x0000000000400947 */ /* 0x000fea0003800000 */
[----:B------:R-:W1:Y:S01]  /*0550*/  S2UR UR4, SR_CgaCtaId ;  /* 0x00000000000479c3 */ /* 0x000e620000008800 */
[----:B------:R-:W-:Y:S01]  /*0560*/  UMOV UR5, 0x400 ;  /* 0x0000040000057882 */ /* 0x000fe20000000000 */
[----:B------:R-:W-:Y:S01]  /*0570*/  UMOV UR6, 0x1 ;  /* 0x0000000100067882 */ /* 0x000fe20000000000 */
[----:B------:R-:W-:Y:S01]  /*0580*/  ELECT P0, URZ, PT ;  /* 0x0000000000ff782f */ /* 0x000fe20003800000 */
[----:B------:R-:W-:-:S04]  /*0590*/  UIADD3 UR6, UPT, UPT, -UR6, 0x100000, URZ ;  /* 0x0010000006067890 */ /* 0x000fc8000fffe1ff */
[----:B------:R-:W-:Y:S02]  /*05a0*/  USHF.L.U32 UR7, UR6, 0xb, URZ ;  /* 0x0000000b06077899 */ /* 0x000fe400080006ff */
[----:B------:R-:W-:Y:S02]  /*05b0*/  USHF.L.U32 UR6, UR6, 0x1, URZ ;  /* 0x0000000106067899 */ /* 0x000fe400080006ff */
[----:B-1----:R-:W-:Y:S01]  /*05c0*/  ULEA UR4, UR4, UR5, 0x18 ;  /* 0x0000000504047291 */ /* 0x002fe2000f8ec0ff */
[----:B------:R-:W1:Y:S11]  /*05d0*/  FENCE.VIEW.ASYNC.S ;  /* 0x00000000000073c6 */ /* 0x000e760000000000 */
[----:B-1----:R1:W3:Y:S01]  /*05e0*/  SYNCS.EXCH.64 URZ, [UR4], UR6 ;  /* 0x0000000604ff75b2 */ /* 0x0022e20008000100 */
[----:B------:R1:W4:Y:S01]  /*05f0*/  SYNCS.EXCH.64 URZ, [UR4+0x18], UR6 ;  /* 0x0000180604ff75b2 */ /* 0x0003220008000100 */
[----:B------:R1:W1:Y:S01]  /*0600*/  SYNCS.EXCH.64 URZ, [UR4+0x8], UR6 ;  /* 0x0000080604ff75b2 */ /* 0x0002620008000100 */
[----:B------:R1:W1:Y:S01]  /*0610*/  SYNCS.EXCH.64 URZ, [UR4+0x20], UR6 ;  /* 0x0000200604ff75b2 */ /* 0x0002620008000100 */
[----:B------:R1:W1:Y:S01]  /*0620*/  SYNCS.EXCH.64 URZ, [UR4+0x10], UR6 ;  /* 0x0000100604ff75b2 */ /* 0x0002620008000100 */
[----:B------:R1:W1:Y:S01]  /*0630*/  SYNCS.EXCH.64 URZ, [UR4+0x28], UR6 ;  /* 0x0000280604ff75b2 */ /* 0x0002620008000100 */
[----:B------:R-:W-:Y:S01]  /*0640*/  NOP ;  /* 0x0000000000007918 */ /* 0x000fe20000000000 */
.L_x_9:
[----:B------:R-:W2:Y:S01]  /*0650*/  SHFL.IDX PT, R2, R71, RZ, 0x1f ;  /* 0x00001fff47027589 */ /* 0x000ea200000e0000 */
[----:B------:R-:W-:Y:S01]  /*0660*/  NOP ;  /* 0x0000000000007918 */ /* 0x000fe20000000000 */
[----:B--2---:R-:W-:-:S13]  /*0670*/  ISETP.NE.AND P0, PT, R2, 0x1, PT ;  /* 0x000000010200780c */ /* 0x004fda0003f05270 */
[----:B------:R-:W-:Y:S05]  /*0680*/  @P0 BRA `(.L_x_10) ;  /* 0x0000000000580947 */ /* 0x000fea0003800000 */
[----:B-1----:R-:W1:Y:S01]  /*0690*/  S2UR UR4, SR_CgaCtaId ;  /* 0x00000000000479c3 */ /* 0x002e620000008800 */
[----:B------:R-:W-:Y:S01]  /*06a0*/  UMOV UR5, 0x400 ;  /* 0x0000040000057882 */ /* 0x000fe20000000000 */
[----:B------:R-:W-:Y:S01]  /*06b0*/  UMOV UR8, 0x20 ;  /* 0x0000002000087882 */ /* 0x000fe20000000000 */
[----:B------:R-:W-:Y:S01]  /*06c0*/  UMOV UR6, 0x80 ;  /* 0x0000008000067882 */ /* 0x000fe20000000000 */
[----:B------:R-:W-:-:S04]  /*06d0*/  UIADD3 UR8, UPT, UPT, -UR8, 0x100000, URZ ;  /* 0x0010000008087890 */ /* 0x000fc8000fffe1ff */
[----:B------:R-:W-:Y:S02]  /*06e0*/  USHF.L.U32 UR9, UR8, 0xb, URZ ;  /* 0x0000000b08097899 */ /* 0x000fe400080006ff */
[----:B------:R-:W-:Y:S02]  /*06f0*/  USHF.L.U32 UR8, UR8, 0x1, URZ ;  /* 0x0000000108087899 */ /* 0x000fe400080006ff */
[----:B------:R-:W-:-:S04]  /*0700*/  UIADD3 UR6, UPT, UPT, -UR6, 0x100000, URZ ;  /* 0x0010000006067890 */ /* 0x000fc8000fffe1ff */
[----:B------:R-:W-:Y:S02]  /*0710*/  USHF.L.U32 UR7, UR6, 0xb, URZ ;  /* 0x0000000b06077899 */ /* 0x000fe400080006ff */
[----:B------:R-:W-:Y:S01]  /*0720*/  USHF.L.U32 UR6, UR6, 0x1, URZ ;  /* 0x0000000106067899 */ /* 0x000fe200080006ff */
[----:B------:R-:W-:Y:S01]  /*0730*/  ELECT P0, URZ, PT ;  /* 0x0000000000ff782f */ /* 0x000fe20003800000 */
[----:B-1----:R-:W-:Y:S01]  /*0740*/  ULEA UR4, UR4, UR5, 0x18 ;  /* 0x0000000504047291 */ /* 0x002fe2000f8ec0ff */
[----:B------:R-:W1:Y:S11]  /*0750*/  FENCE.VIEW.ASYNC.S ;  /* 0x00000000000073c6 */ /* 0x000e760000000000 */
[----:B-1----:R2:W1:Y:S01]  /*0760*/  SYNCS.EXCH.64 URZ, [UR4+0x30], UR8 ;  /* 0x0000300804ff75b2 */ /* 0x0024620008000100 */
[----:B------:R2:W1:Y:S01]  /*0770*/  SYNCS.EXCH.64 URZ, [UR4+0x50], UR6 ;  /* 0x0000500604ff75b2 */ /* 0x0004620008000100 */
[----:B------:R2:W1:Y:S01]  /*0780*/  SYNCS.EXCH.64 URZ, [UR4+0x38], UR8 ;  /* 0x0000380804ff75b2 */ /* 0x0004620008000100 */
[----:B------:R2:W1:Y:S01]  /*0790*/  SYNCS.EXCH.64 URZ, [UR4+0x58], UR6 ;  /* 0x0000580604ff75b2 */ /* 0x0004620008000100 */
[----:B------:R2:W1:Y:S01]  /*07a0*/  SYNCS.EXCH.64 URZ, [UR4+0x40], UR8 ;  /* 0x0000400804ff75b2 */ /* 0x0004620008000100 */
[----:B------:R2:W1:Y:S01]  /*07b0*/  SYNCS.EXCH.64 URZ, [UR4+0x60], UR6 ;  /* 0x0000600604ff75b2 */ /* 0x0004620008000100 */
[----:B------:R2:W1:Y:S01]  /*07c0*/  SYNCS.EXCH.64 URZ, [UR4+0x48], UR8 ;  /* 0x0000480804ff75b2 */ /* 0x0004620008000100 */
[----:B------:R2:W1:Y:S02]  /*07d0*/  SYNCS.EXCH.64 URZ, [UR4+0x68], UR6 ;  /* 0x0000680604ff75b2 */ /* 0x0004640008000100 */
[----:B--2---:R-:W-:Y:S01]  /*07e0*/  NOP ;  /* 0x0000000000007918 */ /* 0x004fe20000000000 */
.L_x_10:
[----:B------:R-:W2:Y:S01]  /*07f0*/  SHFL.IDX PT, R2, R71, RZ, 0x1f ;  /* 0x00001fff47027589 */ /* 0x000ea200000e0000 */
[----:B------:R-:W-:Y:S01]  /*0800*/  NOP ;  /* 0x0000000000007918 */ /* 0x000fe20000000000 */
[----:B--2---:R-:W-:-:S13]  /*0810*/  ISETP.NE.AND P0, PT, R2, 0x3, PT ;  /* 0x000000030200780c */ /* 0x004fda0003f05270 */
[----:B------:R-:W-:Y:S05]  /*0820*/  @P0 BRA `(.L_x_11) ;  /* 0x0000000000300947 */ /* 0x000fea0003800000 */
[----:B-1----:R-:W1:Y:S01]  /*0830*/  S2UR UR4, SR_CgaCtaId ;  /* 0x00000000000479c3 */ /* 0x002e620000008800 */
[----:B------:R-:W-:Y:S01]  /*0840*/  UMOV UR6, 0x400 ;  /* 0x0000040000067882 */ /* 0x000fe20000000000 */
[----:B------:R-:W-:Y:S01]  /*0850*/  UMOV UR5, 0x20 ;  /* 0x0000002000057882 */ /* 0x000fe20000000000 */
[----:B------:R-:W-:Y:S01]  /*0860*/  ELECT P0, URZ, PT ;  /* 0x0000000000ff782f */ /* 0x000fe20003800000 */
[----:B-1----:R-:W-:Y:S02]  /*0870*/  ULEA UR6, UR4, UR6, 0x18 ;  /* 0x0000000604067291 */ /* 0x002fe4000f8ec0ff */
[----:B------:R-:W-:-:S04]  /*0880*/  UIADD3 UR4, UPT, UPT, -UR5, 0x100000, URZ ;  /* 0x0010000005047890 */ /* 0x000fc8000fffe1ff */
[----:B------:R-:W-:Y:S02]  /*0890*/  USHF.L.U32 UR5, UR4, 0xb, URZ ;  /* 0x0000000b04057899 */ /* 0x000fe400080006ff */
[----:B------:R-:W-:Y:S01]  /*08a0*/  USHF.L.U32 UR4, UR4, 0x1, URZ ;  /* 0x0000000104047899 */ /* 0x000fe200080006ff */
[----:B------:R-:W1:Y:S11]  /*08b0*/  FENCE.VIEW.ASYNC.S ;  /* 0x00000000000073c6 */ /* 0x000e760000000000 */
[----:B-1----:R2:W1:Y:S01]  /*08c0*/  SYNCS.EXCH.64 URZ, [UR6+0x70], UR4 ;  /* 0x0000700406ff75b2 */ /* 0x0024620008000100 */
[----:B------:R2:W1:Y:S02]  /*08d0*/  SYNCS.EXCH.64 URZ, [UR6+0x78], UR4 ;  /* 0x0000780406ff75b2 */ /* 0x0004640008000100 */
[----:B--2---:R-:W-:Y:S01]  /*08e0*/  NOP ;  /* 0x0000000000007918 */ /* 0x004fe20000000000 */
.L_x_11:
[----:B------:R-:W2:Y:S01]  /*08f0*/  SHFL.IDX PT, R2, R71, RZ, 0x1f ;  /* 0x00001fff47027589 */ /* 0x000ea200000e0000 */
[----:B------:R-:W-:Y:S01]  /*0900*/  NOP ;  /* 0x0000000000007918 */ /* 0x000fe20000000000 */
[----:B--2---:R-:W-:-:S13]  /*0910*/  ISETP.NE.AND P0, PT, R2, 0x4, PT ;  /* 0x000000040200780c */ /* 0x004fda0003f05270 */
[----:B------:R-:W-:Y:S05]  /*0920*/  @P0 BRA `(.L_x_12) ;  /* 0x0000000000440947 */ /* 0x000fea0003800000 */
[----:B-1----:R-:W1:Y:S01]  /*0930*/  S2UR UR6, SR_CgaCtaId ;  /* 0x00000000000679c3 */ /* 0x002e620000008800 */
[----:B------:R-:W-:Y:S01]  /*0940*/  UMOV UR4, 0x100 ;  /* 0x0000010000047882 */ /* 0x000fe20000000000 */
[----:B------:R-:W-:Y:S01]  /*0950*/  UMOV UR5, 0x400 ;  /* 0x0000040000057882 */ /* 0x000fe20000000000 */
[----:B------:R-:W-:Y:S01]  /*0960*/  USEL UR4, UR4, 0xe0, UP3 ;  /* 0x000000e004047887 */ /* 0x000fe20009800000 */
[----:B------:R-:W-:Y:S01]  /*0970*/  UMOV UR8, 0x1 ;  /* 0x0000000100087882 */ /* 0x000fe20000000000 */
[----:B------:R-:W-:Y:S01]  /*0980*/  ELECT P0, URZ, PT ;  /* 0x0000000000ff782f */ /* 0x000fe20003800000 */
[----:B------:R-:W-:-:S04]  /*0990*/  UIADD3 UR8, UPT, UPT, -UR8, 0x100000, URZ ;  /* 0x0010000008087890 */ /* 0x000fc8000fffe1ff */
[----:B------:R-:W-:Y:S02]  /*09a0*/  USHF.L.U32 UR9, UR8, 0xb, URZ ;  /* 0x0000000b08097899 */ /* 0x000fe400080006ff */
[----:B------:R-:W-:Y:S02]  /*09b0*/  USHF.L.U32 UR8, UR8, 0x1, URZ ;  /* 0x0000000108087899 */ /* 0x000fe400080006ff */
[----:B-1----:R-:W-:Y:S02]  /*09c0*/  ULEA UR6, UR6, UR5, 0x18 ;  /* 0x0000000506067291 */ /* 0x002fe4000f8ec0ff */
[----:B------:R-:W-:-:S04]  /*09d0*/  UIADD3 UR4, UPT, UPT, -UR4, 0x100000, URZ ;  /* 0x0010000004047890 */ /* 0x000fc8000fffe1ff */
[----:B------:R-:W-:Y:S02]  /*09e0*/  USHF.L.U32 UR5, UR4, 0xb, URZ ;  /* 0x0000000b04057899 */ /* 0x000fe400080006ff */
[----:B------:R-:W-:Y:S01]  /*09f0*/  USHF.L.U32 UR4, UR4, 0x1, URZ ;  /* 0x0000000104047899 */ /* 0x000fe200080006ff */
[----:B------:R-:W1:Y:S03]  /*0a00*/  FENCE.VIEW.ASYNC.S ;  /* 0x00000000000073c6 */ /* 0x000e660000000000 */
[----:B-1----:R2:W1:Y:S08]  /*0a10*/  SYNCS.EXCH.64 URZ, [UR6+0x80], UR8 ;  /* 0x0000800806ff75b2 */ /* 0x0024700008000100 */
[----:B------:R2:W1:Y:S02]  /*0a20*/  SYNCS.EXCH.64 URZ, [UR6+0x88], UR4 ;  /* 0x0000880406ff75b2 */ /* 0x0004640008000100 */
[----:B--2---:R-:W-:Y:S01]  /*0a30*/  NOP ;  /* 0x0000000000007918 */ /* 0x004fe20000000000 */
.L_x_12:
[----:B------:R-:W2:Y:S01]  /*0a40*/  SHFL.IDX PT, R2, R71, RZ, 0x1f ;  /* 0x00001fff47027589 */ /* 0x000ea200000e0000 */
[----:B------:R-:W1:Y:S01]  /*0a50*/  S2UR UR24, SR_CTAID.X ;  /* 0x00000000001879c3 */ /* 0x000e620000002500 */
[----:B------:R-:W-:-:S07]  /*0a60*/  NOP ;  /* 0x0000000000007918 */ /* 0x000fce0000000000 */
[----:B------:R-:W1:Y:S01]  /*0a70*/  S2UR UR20, SR_CTAID.Y ;  /* 0x00000000001479c3 */ /* 0x000e620000002600 */
[----:B--2---:R-:W-:-:S13]  /*0a80*/  ISETP.NE.AND P0, PT, R2, 0x5, PT ;  /* 0x000000050200780c */ /* 0x004fda0003f05270 */
[----:B-1----:R-:W-:Y:S05]  /*0a90*/  @P0 BRA `(.L_x_13) ;  /* 0x0000000000480947 */ /* 0x002fea0003800000 */
[----:B------:R-:W1:Y:S01]  /*0aa0*/  S2UR UR4, SR_CgaCtaId ;  /* 0x00000000000479c3 */ /* 0x000e620000008800 */
        /* <DEDUP_REMOVED lines=12> */
[----:B-1----:R1:W2:Y:S01]  /*0b70*/  SYNCS.EXCH.64 URZ, [UR4+0x90], UR8 ;  /* 0x0000900804ff75b2 */ /* 0x0022a20008000100 */
[----:B------:R1:W1:Y:S01]  /*0b80*/  SYNCS.EXCH.64 URZ, [UR4+0xa0], UR6 ;  /* 0x0000a00604ff75b2 */ /* 0x0002620008000100 */
[----:B------:R1:W1:Y:S01]  /*0b90*/  SYNCS.EXCH.64 URZ, [UR4+0x98], UR8 ;  /* 0x0000980804ff75b2 */ /* 0x0002620008000100 */
[----:B------:R1:W1:Y:S01]  /*0ba0*/  SYNCS.EXCH.64 URZ, [UR4+0xa8], UR6 ;  /* 0x0000a80604ff75b2 */ /* 0x0002620008000100 */
[----:B------:R-:W-:Y:S01]  /*0bb0*/  NOP ;  /* 0x0000000000007918 */ /* 0x000fe20000000000 */
.L_x_13:
[----:B------:R-:W-:-:S05]  /*0bc0*/  CS2R.32 R64, SR_CgaSize ;  /* 0x0000000000407805 */ /* 0x000fca0000008a00 */
[----:B------:R-:W-:-:S05]  /*0bd0*/  IMAD R64, R64, -0xa0, RZ ;  /* 0xffffff6040407824 */ /* 0x000fca00078e02ff */
[----:B------:R-:W-:-:S14]  /*0be0*/  R2UR UR5, R64 ;  /* 0x00000000400572ca */ /* 0x000fdc00000e0000 */
[----:B------:R-:W3:Y:S01]  /*0bf0*/  LDCU UR5, c[0x0][UR5+0x2b0] ;  /* 0x00005600050577ac */ /* 0x000ee20008000800 */
[----:B------:R-:W-:Y:S02]  /*0c00*/  I2FP.F32.U32 R5, UR24 ;  /* 0x0000001800057c45 */ /* 0x000fe40008201000 */
[----:B------:R-:W-:-:S05]  /*0c10*/  CS2R.32 R3, SR_CgaSize ;  /* 0x0000000000037805 */ /* 0x000fca0000008a00 */
[----:B------:R-:W-:-:S06]  /*0c20*/  IMAD R3, R3, -0xa0, RZ ;  /* 0xffffff6003037824 */ /* 0x000fcc00078e02ff */
[----:B------:R-:W4:Y:S01]  /*0c30*/  LDC R3, c[0x0][R3+0x2a0] ;  /* 0x0000a80003037b82 */ /* 0x000f220000000800 */
[----:B------:R-:W-:Y:S02]  /*0c40*/  I2FP.F32.U32 R4, UR20 ;  /* 0x0000001400047c45 */ /* 0x000fe40008201000 */
[----:B------:R-:W-:-:S05]  /*0c50*/  CS2R.32 R64, SR_CgaSize ;  /* 0x0000000000407805 */ /* 0x000fca0000008a00 */
[----:B------:R-:W-:-:S05]  /*0c60*/  IMAD R64, R64, -0xa0, RZ ;  /* 0xffffff6040407824 */ /* 0x000fca00078e02ff */
[----:B-1----:R-:W-:-:S14]  /*0c70*/  R2UR UR4, R64 ;  /* 0x00000000400472ca */ /* 0x002fdc00000e0000 */
[----:B------:R-:W1:Y:S01]  /*0c80*/  LDCU UR4, c[0x0][UR4+0x2b4] ;  /* 0x00005680040477ac */ /* 0x000e620008000800 */
[----:B------:R-:W-:Y:S01]  /*0c90*/  NOP ;  /* 0x0000000000007918 */ /* 0x000fe20000000000 */
[----:B------:R-:W2:Y:S01]  /*0ca0*/  LDCU UR19, c[0x0][0xb24] ;  /* 0x00016480ff1377ac */ /* 0x000ea20008000800 */
[----:B------:R-:W-:-:S05]  /*0cb0*/  CS2R.32 R2, SR_CgaSize ;  /* 0x0000000000027805 */ /* 0x000fca0000008a00 */
[----:B------:R-:W-:-:S06]  /*0cc0*/  IMAD R2, R2, -0xa0, RZ ;  /* 0xffffff6002027824 */ /* 0x000fcc00078e02ff */
[----:B------:R-:W4:Y:S01]  /*0cd0*/  LDC R2, c[0x0][R2+0x2a4] ;  /* 0x0000a90002027b82 */ /* 0x000f220000000800 */
[----:B---3--:R-:W-:-:S07]  /*0ce0*/  FMUL R5, R5, UR5 ;  /* 0x0000000505057c20 */ /* 0x008fce0008400000 */
[----:B------:R-:W3:Y:S01]  /*0cf0*/  S2UR UR49, SR_CTAID.Z ;  /* 0x00000000003179c3 */ /* 0x000ee20000002700 */
[----:B-1----:R-:W-:Y:S01]  /*0d00*/  FMUL R4, R4, UR4 ;  /* 0x0000000404047c20 */ /* 0x002fe20008400000 */
[----:B------:R-:W1:Y:S01]  /*0d10*/  F2I.U32.TRUNC.NTZ R64, R5 ;  /* 0x0000000500407305 */ /* 0x000e62000020f000 */
[----:B--2---:R-:W-:-:S07]  /*0d20*/  UISETP.GE.AND UP0, UPT, UR19, 0x1, UPT ;  /* 0x000000011300788c */ /* 0x004fce000bf06270 */
[----:B------:R-:W2:Y:S01]  /*0d30*/  F2I.U32.TRUNC.NTZ R63, R4 ;  /* 0x00000004003f7305 */ /* 0x000ea2000020f000 */
[----:B-1----:R-:W-:-:S05]  /*0d40*/  IADD3 R64, PT, PT, -R64, RZ, RZ ;  /* 0x000000ff40407210 */ /* 0x002fca0007ffe1ff */
[----:B----4-:R-:W-:Y:S01]  /*0d50*/  IMAD R64, R3, R64, UR24 ;  /* 0x0000001803407e24 */ /* 0x010fe2000f8e0240 */
[----:B--2---:R-:W-:-:S05]  /*0d60*/  IADD3 R63, PT, PT, -R63, RZ, RZ ;  /* 0x000000ff3f3f7210 */ /* 0x004fca0007ffe1ff */
[----:B------:R-:W-:Y:S01]  /*0d70*/  IMAD R63, R2, R63, UR20 ;  /* 0x00000014023f7e24 */ /* 0x000fe2000f8e023f */
[----:B------:R-:W-:Y:S06]  /*0d80*/  BAR.SYNC.DEFER_BLOCKING 0x0 ;  /* 0x0000000000007b1d */ /* 0x000fec0000010000 */
[----:B---3--:R-:W-:Y:S05]  /*0d90*/  BRA.U !UP0, `(.L_x_14) ;  /* 0x0000000108d47547 */ /* 0x008fea000b800000 */
[----:B------:R-:W1:Y:S01]  /*0da0*/  LDCU.128 UR28, c[0x0][0xb10] ;  /* 0x00016200ff1c77ac */ /* 0x000e620008000c00 */
[----:B------:R-:W2:Y:S01]  /*0db0*/  LDCU UR6, c[0x0][0x370] ;  /* 0x00006e00ff0677ac */ /* 0x000ea20008000800 */
[----:B------:R-:W3:Y:S01]  /*0dc0*/  LDCU UR4, c[0x0][0x374] ;  /* 0x00006e80ff0477ac */ /* 0x000ee20008000800 */
[----:B------:R-:W4:Y:S01]  /*0dd0*/  LDCU UR21, c[0x0][0xb0c] ;  /* 0x00016180ff1577ac */ /* 0x000f220008000800 */
[----:B------:R-:W4:Y:S01]  /*0de0*/  LDCU UR5, c[0x0][0xb20] ;  /* 0x00016400ff0577ac */ /* 0x000f220008000800 */
[----:B------:R-:W4:Y:S01]  /*0df0*/  LDCU.64 UR16, c[0x0][0xb28] ;  /* 0x00016500ff1077ac */ /* 0x000f220008000a00 */
[----:B-1----:R-:W-:Y:S02]  /*0e00*/  UISETP.NE.AND UP0, UPT, UR30, 0x1, UPT ;  /* 0x000000011e00788c */ /* 0x002fe4000bf05270 */
[----:B---3--:R-:W-:Y:S02]  /*0e10*/  UIMAD.WIDE.U32 UR8, UR4, UR31, URZ ;  /* 0x0000001f040872a5 */ /* 0x008fe4000f8e00ff */
[----:B--2---:R-:W-:-:S02]  /*0e20*/  UIMAD.WIDE.U32 UR10, UR6, UR28, URZ ;  /* 0x0000001c060a72a5 */ /* 0x004fc4000f8e00ff */
[----:B----4-:R-:W-:Y:S02]  /*0e30*/  UISETP.NE.AND UP2, UPT, UR21, 0x1, UPT ;  /* 0x000000011500788c */ /* 0x010fe4000bf45270 */
[----:B------:R-:W-:Y:S01]  /*0e40*/  UISETP.NE.AND UP4, UPT, UR19, 0x1, UPT ;  /* 0x000000011300788c */ /* 0x000fe2000bf85270 */
[----:B------:R-:W-:Y:S02]  /*0e50*/  UMOV UR8, UR9 ;  /* 0x0000000900087c82 */ /* 0x000fe40008000000 */
[----:B------:R-:W-:Y:S01]  /*0e60*/  UMOV UR10, UR11 ;  /* 0x0000000b000a7c82 */ /* 0x000fe20008000000 */
[----:B------:R-:W-:Y:S02]  /*0e70*/  @UP0 USHF.R.U32.HI UR4, URZ, UR5, UR8 ;  /* 0x00000005ff040299 */ /* 0x000fe40008011608 */
[----:B------:R-:W-:Y:S02]  /*0e80*/  UIMAD.WIDE.U32 UR12, UR20, UR31, URZ ;  /* 0x0000001f140c72a5 */ /* 0x000fe4000f8e00ff */
[----:B------:R-:W-:-:S02]  /*0e90*/  UIMAD.WIDE.U32 UR8, UR4, UR16, URZ ;  /* 0x00000010040872a5 */ /* 0x000fc4000f8e00ff */
[----:B------:R-:W-:Y:S02]  /*0ea0*/  @UP2 USHF.R.U32.HI UR6, URZ, UR29, UR10 ;  /* 0x0000001dff062299 */ /* 0x000fe4000801160a */
[----:B------:R-:W-:Y:S02]  /*0eb0*/  UIMAD.WIDE.U32 UR14, UR24, UR28, URZ ;  /* 0x0000001c180e72a5 */ /* 0x000fe4000f8e00ff */
[----:B------:R-:W-:Y:S01]  /*0ec0*/  UIMAD.WIDE.U32 UR10, UR6, UR16, URZ ;  /* 0x00000010060a72a5 */ /* 0x000fe2000f8e00ff */
[----:B------:R-:W-:Y:S01]  /*0ed0*/  UMOV UR12, UR13 ;  /* 0x0000000d000c7c82 */ /* 0x000fe20008000000 */
[----:B------:R-:W-:Y:S01]  /*0ee0*/  UMOV UR8, UR9 ;  /* 0x0000000900087c82 */ /* 0x000fe20008000000 */
[----:B------:R-:W-:Y:S02]  /*0ef0*/  USHF.R.U32.HI UR12, URZ, UR5, UR12 ;  /* 0x00000005ff0c7299 */ /* 0x000fe4000801160c */
[----:B------:R-:W-:Y:S01]  /*0f00*/  @UP4 USHF.R.U32.HI UR4, URZ, UR17, UR8 ;  /* 0x00000011ff044299 */ /* 0x000fe20008011608 */
[----:B------:R-:W-:Y:S01]  /*0f10*/  UMOV UR14, UR15 ;  /* 0x0000000f000e7c82 */ /* 0x000fe20008000000 */
[----:B------:R-:W-:Y:S01]  /*0f20*/  UMOV UR10, UR11 ;  /* 0x0000000b000a7c82 */ /* 0x000fe20008000000 */
[----:B------:R-:W-:-:S02]  /*0f30*/  USHF.R.U32.HI UR14, URZ, UR29, UR14 ;  /* 0x0000001dff0e7299 */ /* 0x000fc4000801160e */
[----:B------:R-:W-:Y:S02]  /*0f40*/  USEL UR5, UR20, UR12, !UP0 ;  /* 0x0000000c14057287 */ /* 0x000fe4000c000000 */
[----:B------:R-:W-:Y:S02]  /*0f50*/  @UP4 USHF.R.U32.HI UR6, URZ, UR17, UR10 ;  /* 0x00000011ff064299 */ /* 0x000fe4000801160a */
[----:B------:R-:W-:Y:S02]  /*0f60*/  UIMAD UR7, UR4, UR19, URZ ;  /* 0x00000013040772a4 */ /* 0x000fe4000f8e02ff */
[----:B------:R-:W-:Y:S02]  /*0f70*/  USEL UR4, UR24, UR14, !UP2 ;  /* 0x0000000e18047287 */ /* 0x000fe4000d000000 */
[----:B------:R-:W-:Y:S02]  /*0f80*/  UIMAD UR10, UR6, UR19, URZ ;  /* 0x00000013060a72a4 */ /* 0x000fe4000f8e02ff */
[----:B------:R-:W-:-:S02]  /*0f90*/  UISETP.GE.AND UP0, UPT, UR5, UR7, UPT ;  /* 0x000000070500728c */ /* 0x000fc4000bf06270 */
[----:B------:R-:W-:Y:S02]  /*0fa0*/  UIMAD.WIDE.U32 UR8, UR5, UR16, URZ ;  /* 0x00000010050872a5 */ /* 0x000fe4000f8e00ff */
[----:B------:R-:W-:Y:S02]  /*0fb0*/  UISETP.GE.OR UP0, UPT, UR4, UR10, UP0 ;  /* 0x0000000a0400728c */ /* 0x000fe40008706670 */
[----:B------:R-:W-:Y:S02]  /*0fc0*/  UIMAD.WIDE.U32 UR10, UR4, UR16, URZ ;  /* 0x00000010040a72a5 */ /* 0x000fe4000f8e00ff */
[----:B------:R-:W-:Y:S01]  /*0fd0*/  UIADD3 UR10, UPT, UPT, -UR4, URZ, URZ ;  /* 0x000000ff040a7290 */ /* 0x000fe2000fffe1ff */
[----:B------:R-:W-:Y:S01]  /*0fe0*/  UMOV UR8, UR9 ;  /* 0x0000000900087c82 */ /* 0x000fe20008000000 */
[----:B------:R-:W-:Y:S02]  /*0ff0*/  UIADD3 UR9, UPT, UPT, -UR5, URZ, URZ ;  /* 0x000000ff05097290 */ /* 0x000fe4000fffe1ff */
[----:B------:R-:W-:-:S03]  /*1000*/  USHF.R.U32.HI UR8, URZ, UR17, UR8 ;  /* 0x00000011ff087299 */ /* 0x000fc60008011608 */
[----:B------:R-:W-:Y:S01]  /*1010*/  @!UP0 UMOV UR7, UR11 ;  /* 0x0000000b00078c82 */ /* 0x000fe20008000000 */
[----:B------:R-:W-:Y:S02]  /*1020*/  UIMAD UR20, UR30, UR9, UR20 ;  /* 0x000000091e1472a4 */ /* 0x000fe4000f8e0214 */
[----:B------:R-:W-:Y:S02]  /*1030*/  USEL UR8, UR5, UR8, !UP4 ;  /* 0x0000000805087287 */ /* 0x000fe4000e000000 */
[----:B------:R-:W-:Y:S02]  /*1040*/  @!UP0 USHF.R.U32.HI UR7, URZ, UR17, UR7 ;  /* 0x00000011ff078299 */ /* 0x000fe40008011607 */
[----:B------:R-:W-:Y:S02]  /*1050*/  UIADD3 UR9, UPT, UPT, -UR8, URZ, URZ ;  /* 0x000000ff08097290 */ /* 0x000fe4000fffe1ff */
[----:B------:R-:W-:Y:S02]  /*1060*/  @!UP0 USEL UR7, UR4, UR7, !UP4 ;  /* 0x0000000704078287 */ /* 0x000fe4000e000000 */
[----:B------:R-:W-:-:S02]  /*1070*/  UIMAD UR9, UR19, UR9, UR5 ;  /* 0x00000009130972a4 */ /* 0x000fc4000f8e0205 */
[----:B------:R-:W-:Y:S02]  /*1080*/  @!UP0 UIADD3 UR8, UPT, UPT, UR8, -UR7, URZ ;  /* 0x8000000708088290 */ /* 0x000fe4000fffe0ff */
[----:B------:R-:W-:Y:S02]  /*1090*/  @!UP0 UIMAD UR7, UR9, UR6, UR7 ;  /* 0x00000006090782a4 */ /* 0x000fe4000f8e0207 */
[----:B------:R-:W-:Y:S02]  /*10a0*/  @!UP0 UIMAD UR5, UR8, UR19, UR4 ;  /* 0x00000013080582a4 */ /* 0x000fe4000f8e0204 */
[----:B------:R-:W-:Y:S02]  /*10b0*/  UIMAD UR6, UR21, UR10, UR24 ;  /* 0x0000000a150672a4 */ /* 0x000fe4000f8e0218 */
[----:B------:R-:W-:Y:S01]  /*10c0*/  UIMAD UR20, UR5, UR30, UR20 ;  /* 0x0000001e051472a4 */ /* 0x000fe2000f8e0214 */
[----:B------:R-:W-:Y:S02]  /*10d0*/  @!UP0 UMOV UR4, UR7 ;  /* 0x0000000700048c82 */ /* 0x000fe40008000000 */
[----:B------:R-:W-:-:S12]  /*10e0*/  UIMAD UR24, UR4, UR21, UR6 ;  /* 0x00000015041872a4 */ /* 0x000fd8000f8e0206 */
.L_x_14:
[----:B------:R-:W1:Y:S02]  /*10f0*/  LDCU UR4, c[0x0][0xb30] ;  /* 0x00016600ff0477ac */ /* 0x000e640008000800 */
[----:B-1----:R-:W-:-:S09]  /*1100*/  UISETP.NE.AND UP0, UPT, UR4, 0x1, UPT ;  /* 0x000000010400788c */ /* 0x002fd2000bf05270 */
[----:B------:R-:W-:Y:S05]  /*1110*/  BRA.U UP0, `(.L_x_15) ;  /* 0x0000000100447547 */ /* 0x000fea000b800000 */
[----:B------:R-:W1:Y:S01]  /*1120*/  LDCU.128 UR8, c[0x0][0xb10] ;  /* 0x00016200ff0877ac */ /* 0x000e620008000c00 */
[----:B------:R-:W2:Y:S01]  /*1130*/  LDCU UR12, c[0x0][0xb0c] ;  /* 0x00016180ff0c77ac */ /* 0x000ea20008000800 */
[----:B------:R-:W3:Y:S01]  /*1140*/  LDCU UR13, c[0x0][0xb20] ;  /* 0x00016400ff0d77ac */ /* 0x000ee20008000800 */
[----:B-1----:R-:W-:Y:S02]  /*1150*/  UIMAD.WIDE.U32 UR6, UR24, UR8, URZ ;  /* 0x00000008180672a5 */ /* 0x002fe4000f8e00ff */
[----:B------:R-:W-:Y:S02]  /*1160*/  UIMAD.WIDE.U32 UR4, UR20, UR11, URZ ;  /* 0x0000000b140472a5 */ /* 0x000fe4000f8e00ff */
[----:B--2---:R-:W-:Y:S02]  /*1170*/  UISETP.NE.AND UP2, UPT, UR12, 0x1, UPT ;  /* 0x000000010c00788c */ /* 0x004fe4000bf45270 */
[----:B------:R-:W-:Y:S01]  /*1180*/  UISETP.NE.AND UP0, UPT, UR10, 0x1, UPT ;  /* 0x000000010a00788c */ /* 0x000fe2000bf05270 */
[----:B------:R-:W-:-:S02]  /*1190*/  UMOV UR6, UR7 ;  /* 0x0000000700067c82 */ /* 0x000fc40008000000 */
[----:B------:R-:W-:Y:S01]  /*11a0*/  UMOV UR4, UR5 ;  /* 0x0000000500047c82 */ /* 0x000fe20008000000 */
[----:B------:R-:W-:Y:S02]  /*11b0*/  USHF.R.U32.HI UR6, URZ, UR9, UR6 ;  /* 0x00000009ff067299 */ /* 0x000fe40008011606 */
[----:B---3--:R-:W-:Y:S02]  /*11c0*/  USHF.R.U32.HI UR4, URZ, UR13, UR4 ;  /* 0x0000000dff047299 */ /* 0x008fe40008011604 */
[----:B------:R-:W-:Y:S02]  /*11d0*/  USEL UR5, UR24, UR6, !UP2 ;  /* 0x0000000618057287 */ /* 0x000fe4000d000000 */
[----:B------:R-:W-:-:S04]  /*11e0*/  USEL UR4, UR20, UR4, !UP0 ;  /* 0x0000000414047287 */ /* 0x000fc8000c000000 */
[----:B------:R-:W-:Y:S02]  /*11f0*/  UIADD3 UR6, UPT, UPT, UR5, -UR4, URZ ;  /* 0x8000000405067290 */ /* 0x000fe4000fffe0ff */
[----:B------:R-:W-:Y:S02]  /*1200*/  UIADD3 UR4, UPT, UPT, -UR5, UR4, URZ ;  /* 0x0000000405047290 */ /* 0x000fe4000fffe1ff */
[----:B------:R-:W-:Y:S02]  /*1210*/  UIMAD UR20, UR6, UR10, UR20 ;  /* 0x0000000a061472a4 */ /* 0x000fe4000f8e0214 */
[----:B------:R-:W-:-:S12]  /*1220*/  UIMAD UR24, UR4, UR12, UR24 ;  /* 0x0000000c041872a4 */ /* 0x000fd8000f8e0218 */
.L_x_15:
[----:B------:R-:W-:Y:S01]  /*1230*/  BAR.SYNC.DEFER_BLOCKING 0x0 ;  /* 0x0000000000007b1d */ /* 0x000fe20000010000 */
[----:B------:R-:W-:Y:S01]  /*1240*/  UISETP.NE.AND UP0, UPT, UR18, 0x2, UPT ;  /* 0x000000021200788c */ /* 0x000fe2000bf05270 */
[----:B------:R-:W-:Y:S02]  /*1250*/  ISETP.NE.OR P3, PT, R0, 0x2, !P3 ;  /* 0x000000020000780c */ /* 0x000fe40005f65670 */
[----:B------:R-:W-:Y:S02]  /*1260*/  LOP3.LUT R0, R68, 0x1f, RZ, 0xc0, !PT ;  /* 0x0000001f44007812 */ /* 0x000fe400078ec0ff */
[----:B------:R-:W1:Y:S04]  /*1270*/  LDCU UR39, c[0x0][0xb24] ;  /* 0x00016480ff2777ac */ /* 0x000e680008000800 */
[----:B------:R-:W-:Y:S05]  /*1280*/  BRA.U UP0, `(.L_x_16) ;  /* 0x0000001d006c7547 */ /* 0x000fea000b800000 */
[----:B------:R-:W2:Y:S01]  /*1290*/  LDCU UR7, c[0x0][0x390] ;  /* 0x00007200ff0777ac */ /* 0x000ea20008000800 */
[----:B------:R-:W-:Y:S01]  /*12a0*/  PLOP3.LUT P1, PT, PT, PT, UP3, 0x80, 0x8 ;  /* 0x000000000008781c */ /* 0x000fe20003f2f038 */
[----:B------:R-:W-:Y:S01]  /*12b0*/  HFMA2 R11, -RZ, RZ, 0, 0 ;  /* 0x00000000ff0b7431 */ /* 0x000fe200000001ff */
[----:B------:R-:W-:Y:S01]  /*12c0*/  ISETP.EQ.OR P2, PT, R0, RZ, P3 ;  /* 0x000000ff0000720c */ /* 0x000fe20001f42670 */
[----:B------:R-:W3:Y:S01]  /*12d0*/  LDCU UR8, c[0x0][0x370] ;  /* 0x00006e00ff0877ac */ /* 0x000ee20008000800 */
[----:B------:R-:W-:Y:S01]  /*12e0*/  PLOP3.LUT P1, PT, P1, PT, PT, 0x8, 0x80 ;  /* 0x000000000080781c */ /* 0x000fe20000f2e170 */
[----:B------:R-:W4:Y:S01]  /*12f0*/  LDCU UR6, c[0x0][0x5c0] ;  /* 0x0000b800ff0677ac */ /* 0x000f220008000800 */
[----:B------:R-:W1:Y:S01]  /*1300*/  LDCU.64 UR74, c[0x0][0x348] ;  /* 0x00006900ff4a77ac */ /* 0x000e620008000a00 */
[----:B------:R-:W-:Y:S01]  /*1310*/  UMOV UR52, 0x1 ;  /* 0x0000000100347882 */ /* 0x000fe20000000000 */
[----:B------:R-:W-:Y:S01]  /*1320*/  UMOV UR53, URZ ;  /* 0x000000ff00357c82 */ /* 0x000fe20008000000 */
[----:B--2---:R-:W-:-:S02]  /*1330*/  UIADD3 UR5, UPT, UPT, UR7, 0x3f, URZ ;  /* 0x0000003f07057890 */ /* 0x004fc4000fffe0ff */
[----:B------:R-:W-:Y:S02]  /*1340*/  UIADD3 UR9, UPT, UPT, UR7, 0x7e, URZ ;  /* 0x0000007e07097890 */ /* 0x000fe4000fffe0ff */
[----:B------:R-:W-:Y:S01]  /*1350*/  USHF.R.S32.HI UR4, URZ, 0x1f, UR5 ;  /* 0x0000001fff047899 */ /* 0x000fe20008011405 */
[----:B---3--:R-:W-:-:S03]  /*1360*/  IMAD.U32 R3, RZ, RZ, UR8 ;  /* 0x00000008ff037e24 */ /* 0x008fc6000f8e00ff */
[----:B------:R-:W-:Y:S01]  /*1370*/  ULEA.HI UR4, UR4, UR5, URZ, 0x6 ;  /* 0x0000000504047291 */ /* 0x000fe2000f8f30ff */
[----:B------:R-:W-:Y:S01]  /*1380*/  IMAD.U32 R8, RZ, RZ, UR9 ;  /* 0x00000009ff087e24 */ /* 0x000fe2000f8e00ff */
[----:B----4-:R-:W-:Y:S02]  /*1390*/  UIADD3 UR6, UPT, UPT, UR6, 0x7f, URZ ;  /* 0x0000007f06067890 */ /* 0x010fe4000fffe0ff */
[----:B------:R-:W-:Y:S02]  /*13a0*/  USHF.R.S32.HI UR8, URZ, 0x6, UR4 ;  /* 0x00000006ff087899 */ /* 0x000fe40008011404 */
[----:B------:R-:W-:Y:S02]  /*13b0*/  UIADD3 UR5, UPT, UPT, UR7, -0x1, URZ ;  /* 0xffffffff07057890 */ /* 0x000fe4000fffe0ff */
[----:B------:R-:W-:Y:S02]  /*13c0*/  UISETP.LT.U32.AND UP0, UPT, UR8, 0x3, UPT ;  /* 0x000000030800788c */ /* 0x000fe4000bf01070 */
[----:B------:R-:W-:Y:S01]  /*13d0*/  UISETP.GE.U32.AND UP1, UPT, UR5, -0x7f, UPT ;  /* 0xffffff810500788c */ /* 0x000fe2000bf26070 */
[----:B------:R-:W-:Y:S01]  /*13e0*/  MOV R10, UR8 ;  /* 0x00000008000a7c02 */ /* 0x000fe20008000f00 */
[----:B------:R-:W2:Y:S01]  /*13f0*/  LDCU UR4, c[0x0][0x374] ;  /* 0x00006e80ff0477ac */ /* 0x000ea20008000800 */
[----:B------:R-:W-:-:S04]  /*1400*/  USEL UR7, UR8, 0x3, UP0 ;  /* 0x0000000308077887 */ /* 0x000fc80008000000 */
[----:B------:R-:W-:-:S04]  /*1410*/  UIADD3 UR72, UPT, UPT, UR7, -0x1, URZ ;  /* 0xffffffff07487890 */ /* 0x000fc8000fffe0ff */
[----:B------:R-:W-:Y:S01]  /*1420*/  @UP1 UIADD3 UR72, UPT, UPT, UR7, URZ, URZ ;  /* 0x000000ff07481290 */ /* 0x000fe2000fffe0ff */
[----:B------:R-:W-:-:S03]  /*1430*/  MOV R9, UR7 ;  /* 0x0000000700097c02 */ /* 0x000fc60008000f00 */
[----:B------:R-:W-:Y:S01]  /*1440*/  UIADD3 UR72, UPT, UPT, UR72, 0x1, URZ ;  /* 0x0000000148487890 */ /* 0x000fe2000fffe0ff */
[----:B--2---:R-:W-:Y:S01]  /*1450*/  IMAD.U32 R2, RZ, RZ, UR4 ;  /* 0x00000004ff027e24 */ /* 0x004fe2000f8e00ff */
[----:B------:R-:W-:-:S04]  /*1460*/  USHF.R.S32.HI UR4, URZ, 0x1f, UR6 ;  /* 0x0000001fff047899 */ /* 0x000fc80008011406 */
[----:B------:R-:W-:-:S04]  /*1470*/  ULEA.HI UR4, UR4, UR6, URZ, 0x7 ;  /* 0x0000000604047291 */ /* 0x000fc8000f8f38ff */
[----:B------:R-:W-:Y:S02]  /*1480*/  USHF.R.S32.HI UR77, URZ, 0x7, UR4 ;  /* 0x00000007ff4d7899 */ /* 0x000fe40008011404 */
[----:B------:R-:W-:-:S06]  /*1490*/  UIADD3 UR4, UPT, UPT, UR8, -UR7, URZ ;  /* 0x8000000708047290 */ /* 0x000fcc000fffe0ff */
[----:B-1----:R-:W-:-:S07]  /*14a0*/  IMAD.U32 R12, RZ, RZ, UR4 ;  /* 0x00000004ff0c7e24 */ /* 0x002fce000f8e00ff */
.L_x_32:
[----:B------:R-:W-:Y:S01]  /*14b0*/  IMAD.U32 R5, RZ, RZ, UR77 ;  /* 0x0000004dff057e24 */ /* 0x000fe2000f8e00ff */
[----:B------:R-:W1:Y:S01]  /*14c0*/  LDCU UR71, c[0x0][0x5c4] ;  /* 0x0000b880ff4777ac */ /* 0x000e620008000800 */
[----:B------:R-:W-:-:S03]  /*14d0*/  R2UR UR10, R8 ;  /* 0x00000000080a72ca */ /* 0x000fc600000e0000 */
[-C--:B------:R-:W-:Y:S01]  /*14e0*/  IABS R0, R5.reuse ;  /* 0x0000000500007213 */ /* 0x080fe20000000000 */
[----:B------:R-:W-:Y:S01]  /*14f0*/  UMOV UR54, 0x400 ;  /* 0x0000040000367882 */ /* 0x000fe20000000000 */
[----:B------:R-:W-:Y:S01]  /*1500*/  IABS R5, R5 ;  /* 0x0000000500057213 */ /* 0x000fe20000000000 */
[----:B------:R-:W-:Y:S01]  /*1510*/  USHF.L.U32 UR50, UR24, 0x7, URZ ;  /* 0x0000000718327899 */ /* 0x000fe200080006ff */
[----:B------:R-:W-:Y:S01]  /*1520*/  R2UR UR6, R0 ;  /* 0x00000000000672ca */ /* 0x000fe200000e0000 */
[----:B------:R-:W-:Y:S01]  /*1530*/  UMOV UR23, URZ ;  /* 0x000000ff00177c82 */ /* 0x000fe20008000000 */
[----:B-1----:R-:W-:-:S11]  /*1540*/  IMAD.U32 R4, RZ, RZ, UR71 ;  /* 0x00000047ff047e24 */ /* 0x002fd6000f8e00ff */
[----:B------:R-:W1:Y:S08]  /*1550*/  I2F.RP R7, UR6 ;  /* 0x0000000600077d06 */ /* 0x000e700008209400 */
[----:B-1----:R-:W1:Y:S02]  /*1560*/  MUFU.RCP R6, R7 ;  /* 0x0000000700067308 */ /* 0x002e640000001000 */
[----:B-1----:R-:W-:-:S06]  /*1570*/  VIADD R6, R6, 0xffffffe ;  /* 0x0ffffffe06067836 */ /* 0x002fcc0000000000 */
[----:B------:R-:W1:Y:S02]  /*1580*/  F2I.FTZ.U32.TRUNC.NTZ R0, R6 ;  /* 0x0000000600007305 */ /* 0x000e64000021f000 */
[----:B-1----:R-:W-:Y:S02]  /*1590*/  R2UR UR5, R0 ;  /* 0x00000000000572ca */ /* 0x002fe400000e0000 */
[----:B------:R-:W-:Y:S01]  /*15a0*/  IABS R0, R4 ;  /* 0x0000000400007213 */ /* 0x000fe20000000000 */
[----:B------:R-:W-:-:S03]  /*15b0*/  IMAD.U32 R4, RZ, RZ, UR20 ;  /* 0x00000014ff047e24 */ /* 0x000fc6000f8e00ff */
[----:B------:R-:W-:Y:S01]  /*15c0*/  R2UR UR8, R0 ;  /* 0x00000000000872ca */ /* 0x000fe200000e0000 */
[----:B------:R-:W-:Y:S01]  /*15d0*/  IMAD.MOV R0, RZ, RZ, -R5 ;  /* 0x000000ffff007224 */ /* 0x000fe200078e0a05 */
[----:B------:R-:W-:-:S04]  /*15e0*/  IABS R4, R4 ;  /* 0x0000000400047213 */ /* 0x000fc80000000000 */
[----:B------:R-:W-:Y:S01]  /*15f0*/  R2UR UR9, R4 ;  /* 0x00000000040972ca */ /* 0x000fe200000e0000 */
[----:B------:R-:W-:-:S04]  /*1600*/  UIADD3 UR4, UPT, UPT, URZ, -UR5, URZ ;  /* 0x80000005ff047290 */ /* 0x000fc8000fffe0ff */
[----:B------:R-:W-:Y:S02]  /*1610*/  UIMAD UR7, UR4, UR6, URZ ;  /* 0x00000006040772a4 */ /* 0x000fe4000f8e02ff */
[----:B------:R-:W1:Y:S01]  /*1620*/  I2F.RP R4, UR8 ;  /* 0x0000000800047d06 */ /* 0x000e620008209400 */
[----:B------:R-:W-:Y:S02]  /*1630*/  UMOV UR4, URZ ;  /* 0x000000ff00047c82 */ /* 0x000fe40008000000 */
[----:B------:R-:W-:Y:S02]  /*1640*/  UIMAD.WIDE.U32 UR4, UR5, UR7, UR4 ;  /* 0x00000007050472a5 */ /* 0x000fe4000f8e0004 */
[----:B------:R-:W-:-:S05]  /*1650*/  R2UR UR7, R0 ;  /* 0x00000000000772ca */ /* 0x000fca00000e0000 */
[----:B------:R-:W-:Y:S02]  /*1660*/  UMOV UR4, UR5 ;  /* 0x0000000500047c82 */ /* 0x000fe40008000000 */
[----:B------:R-:W-:Y:S01]  /*1670*/  UIMAD.WIDE.U32 UR4, UR4, UR9, URZ ;  /* 0x00000009040472a5 */ /* 0x000fe2000f8e00ff */
[----:B-1----:R-:W1:Y:S06]  /*1680*/  MUFU.RCP R0, R4 ;  /* 0x0000000400007308 */ /* 0x002e6c0000001000 */
[----:B------:R-:W-:Y:S02]  /*1690*/  UMOV UR4, UR5 ;  /* 0x0000000500047c82 */ /* 0x000fe40008000000 */
[----:B------:R-:W-:Y:S01]  /*16a0*/  UIMAD UR5, UR4, UR7, UR9 ;  /* 0x00000007040572a4 */ /* 0x000fe2000f8e0209 */
[----:B------:R-:W2:Y:S03]  /*16b0*/  S2UR UR7, SR_CgaCtaId ;  /* 0x00000000000779c3 */ /* 0x000ea60000008800 */
[----:B------:R-:W-:Y:S01]  /*16c0*/  UISETP.GT.U32.AND UP0, UPT, UR6, UR5, UPT ;  /* 0x000000050600728c */ /* 0x000fe2000bf04070 */
[----:B-1----:R-:W-:-:S02]  /*16d0*/  VIADD R0, R0, 0xffffffe ;  /* 0x0ffffffe00007836 */ /* 0x002fc40000000000 */
[----:B------:R-:W-:-:S08]  /*16e0*/  IMAD.U32 R4, RZ, RZ, UR52 ;  /* 0x00000034ff047e24 */ /* 0x000fd0000f8e00ff */
[----:B------:R-:W-:Y:S01]  /*16f0*/  @!UP0 UIADD3 UR5, UPT, UPT, UR5, -UR6, URZ ;  /* 0x8000000605058290 */ /* 0x000fe2000fffe0ff */
[----:B------:R-:W1:Y:S01]  /*1700*/  F2I.FTZ.U32.TRUNC.NTZ R0, R0 ;  /* 0x0000000000007305 */ /* 0x000e62000021f000 */
[----:B------:R-:W-:Y:S01]  /*1710*/  @!UP0 UIADD3 UR4, UPT, UPT, UR4, 0x1, URZ ;  /* 0x0000000104048890 */ /* 0x000fe2000fffe0ff */
[----:B------:R-:W-:Y:S01]  /*1720*/  SHF.L.U32 R4, R4, 0x1f, RZ ;  /* 0x0000001f04047819 */ /* 0x000fe200000006ff */
[----:B------:R-:W-:Y:S02]  /*1730*/  UISETP.GE.U32.AND UP1, UPT, UR5, UR6, UPT ;  /* 0x000000060500728c */ /* 0x000fe4000bf26070 */
[----:B------:R-:W-:Y:S02]  /*1740*/  ULOP3.LUT UR5, UR20, UR77, URZ, 0x3c, !UPT ;  /* 0x0000004d14057292 */ /* 0x000fe4000f8e3cff */
[----:B--2---:R-:W-:Y:S02]  /*1750*/  ULEA UR54, UR7, UR54, 0x18 ;  /* 0x0000003607367291 */ /* 0x004fe4000f8ec0ff */
[----:B------:R-:W-:-:S02]  /*1760*/  UISETP.GE.AND UP0, UPT, UR5, URZ, UPT ;  /* 0x000000ff0500728c */ /* 0x000fc4000bf06270 */
[----:B------:R-:W-:-:S03]  /*1770*/  ULEA UR7, UR53, UR54, 0x3 ;  /* 0x0000003635077291 */ /* 0x000fc6000f8e18ff */
[----:B------:R-:W-:Y:S01]  /*1780*/  @UP1 UIADD3 UR4, UPT, UPT, UR4, 0x1, URZ ;  /* 0x0000000104041890 */ /* 0x000fe2000fffe0ff */
[----:B-1----:R-:W-:Y:S01]  /*1790*/  R2UR UR5, R0 ;  /* 0x00000000000572ca */ /* 0x002fe200000e0000 */
[----:B------:R-:W-:-:S05]  /*17a0*/  UISETP.NE.AND UP1, UPT, UR77, URZ, UPT ;  /* 0x000000ff4d00728c */ /* 0x000fca000bf25270 */
[----:B------:R-:W-:Y:S01]  /*17b0*/  UMOV UR6, UR4 ;  /* 0x0000000400067c82 */ /* 0x000fe20008000000 */
[----:B------:R1:W2:Y:S01]  /*17c0*/  SYNCS.PHASECHK.TRANS64.TRYWAIT P0, [UR7+0x18], R4 ;  /* 0x00001804ff0075a7 */ /* 0x0002a20008001107 */
[----:B------:R-:W-:-:S04]  /*17d0*/  @!UP0 UIADD3 UR6, UPT, UPT, -UR6, URZ, URZ ;  /* 0x000000ff06068290 */ /* 0x000fc8000fffe1ff */
[----:B------:R-:W-:Y:S02]  /*17e0*/  @!UP1 ULOP3.LUT UR6, URZ, UR77, URZ, 0x33, !UPT ;  /* 0x0000004dff069292 */ /* 0x000fe4000f8e33ff */
[----:B------:R-:W-:-:S04]  /*17f0*/  UIADD3 UR4, UPT, UPT, URZ, -UR5, URZ ;  /* 0x80000005ff047290 */ /* 0x000fc8000fffe0ff */
[----:B------:R-:W-:Y:S01]  /*1800*/  IMAD.U32 R0, RZ, RZ, UR6 ;  /* 0x00000006ff007e24 */ /* 0x000fe2000f8e00ff */
[----:B------:R-:W-:-:S03]  /*1810*/  UIMAD UR7, UR4, UR8, URZ ;  /* 0x00000008040772a4 */ /* 0x000fc6000f8e02ff */
[----:B------:R-:W-:Y:S01]  /*1820*/  UMOV UR4, URZ ;  /* 0x000000ff00047c82 */ /* 0x000fe20008000000 */
[----:B------:R-:W-:Y:S01]  /*1830*/  IABS R0, R0 ;  /* 0x0000000000007213 */ /* 0x000fe20000000000 */
[----:B------:R-:W-:-:S03]  /*1840*/  UIMAD.WIDE.U32 UR4, UR5, UR7, UR4 ;  /* 0x00000007050472a5 */ /* 0x000fc6000f8e0004 */
[----:B------:R-:W-:-:S04]  /*1850*/  R2UR UR9, R0 ;  /* 0x00000000000972ca */ /* 0x000fc800000e0000 */
[----:B------:R-:W-:-:S09]  /*1860*/  UMOV UR4, UR5 ;  /* 0x0000000500047c82 */ /* 0x000fd20008000000 */
[----:B------:R-:W-:-:S07]  /*1870*/  UIMAD.WIDE.U32 UR4, UR4, UR9, URZ ;  /* 0x00000009040472a5 */ /* 0x000fce000f8e00ff */
[----:B------:R-:W-:Y:S02]  /*1880*/  UMOV UR4, UR5 ;  /* 0x0000000500047c82 */ /* 0x000fe40008000000 */
[----:B------:R-:W-:-:S04]  /*1890*/  UIADD3 UR5, UPT, UPT, -UR4, URZ, URZ ;  /* 0x000000ff04057290 */ /* 0x000fc8000fffe1ff */
[----:B------:R-:W-:-:S04]  /*18a0*/  UIMAD UR5, UR8, UR5, UR9 ;  /* 0x00000005080572a4 */ /* 0x000fc8000f8e0209 */
[----:B------:R-:W-:-:S11]  /*18b0*/  UISETP.GT.U32.AND UP0, UPT, UR8, UR5, UPT ;  /* 0x000000050800728c */ /* 0x000fd6000bf04070 */
[----:B------:R-:W-:Y:S02]  /*18c0*/  @!UP0 UIADD3 UR5, UPT, UPT, UR5, -UR8, URZ ;  /* 0x8000000805058290 */ /* 0x000fe4000fffe0ff */
[----:B------:R-:W-:Y:S02]  /*18d0*/  @!UP0 UIADD3 UR4, UPT, UPT, UR4, 0x1, URZ ;  /* 0x0000000104048890 */ /* 0x000fe4000fffe0ff */
[----:B------:R-:W-:Y:S02]  /*18e0*/  UISETP.GE.U32.AND UP1, UPT, UR5, UR8, UPT ;  /* 0x000000080500728c */ /* 0x000fe4000bf26070 */
[----:B------:R-:W-:-:S04]  /*18f0*/  ULOP3.LUT UR5, UR6, UR71, URZ, 0x3c, !UPT ;  /* 0x0000004706057292 */ /* 0x000fc8000f8e3cff */
[----:B------:R-:W-:-:S05]  /*1900*/  UISETP.GE.AND UP0, UPT, UR5, URZ, UPT ;  /* 0x000000ff0500728c */ /* 0x000fca000bf06270 */
[----:B------:R-:W-:Y:S02]  /*1910*/  @UP1 UIADD3 UR4, UPT, UPT, UR4, 0x1, URZ ;  /* 0x0000000104041890 */ /* 0x000fe4000fffe0ff */
[----:B------:R-:W-:-:S05]  /*1920*/  UISETP.NE.AND UP1, UPT, UR71, URZ, UPT ;  /* 0x000000ff4700728c */ /* 0x000fca000bf25270 */
[----:B------:R-:W-:Y:S01]  /*1930*/  UMOV UR70, UR4 ;  /* 0x0000000400467c82 */ /* 0x000fe20008000000 */
[----:B------:R-:W-:Y:S02]  /*1940*/  UIADD3 UR4, UPT, UPT, -UR6, URZ, URZ ;  /* 0x000000ff06047290 */ /* 0x000fe4000fffe1ff */
[----:B------:R-:W-:Y:S02]  /*1950*/  @!UP0 UIADD3 UR70, UPT, UPT, -UR70, URZ, URZ ;  /* 0x000000ff46468290 */ /* 0x000fe4000fffe1ff */
[----:B------:R-:W-:Y:S02]  /*1960*/  UISETP.GE.U32.AND UP0, UPT, UR10, 0x7f, UPT ;  /* 0x0000007f0a00788c */ /* 0x000fe4000bf06070 */
[----:B------:R-:W-:Y:S02]  /*1970*/  @!UP1 ULOP3.LUT UR70, URZ, UR71, URZ, 0x33, !UPT ;  /* 0x00000047ff469292 */ /* 0x000fe4000f8e33ff */
[----:B------:R-:W-:Y:S02]  /*1980*/  UIMAD UR4, UR77, UR4, UR20 ;  /* 0x000000044d0472a4 */ /* 0x000fe4000f8e0214 */
[----:B------:R-:W-:-:S02]  /*1990*/  UIADD3 UR5, UPT, UPT, -UR70, URZ, URZ ;  /* 0x000000ff46057290 */ /* 0x000fc4000fffe1ff */
[----:B------:R-:W-:Y:S02]  /*19a0*/  USHF.L.U32 UR34, UR4, 0x7, URZ ;  /* 0x0000000704227899 */ /* 0x000fe400080006ff */
[----:B------:R-:W-:Y:S01]  /*19b0*/  UIMAD UR71, UR71, UR5, UR6 ;  /* 0x00000005474772a4 */ /* 0x000fe2000f8e0206 */
[----:B-12---:R-:W-:Y:S11]  /*19c0*/  BRA.U !UP0, `(.L_x_17) ;  /* 0x0000000508a87547 */ /* 0x006ff6000b800000 */
[----:B------:R-:W1:Y:S01]  /*19d0*/  LDCU.64 UR42, c[0x0][0x5b0] ;  /* 0x0000b600ff2a77ac */ /* 0x000e620008000a00 */
[----:B------:R-:W1:Y:S01]  /*19e0*/  LDCU.64 UR4, c[0x0][0x5d8] ;  /* 0x0000bb00ff0477ac */ /* 0x000e620008000a00 */
[----:B------:R-:W2:Y:S01]  /*19f0*/  LDCU UR40, c[0x0][0x598] ;  /* 0x0000b300ff2877ac */ /* 0x000ea20008000800 */
[----:B------:R-:W3:Y:S01]  /*1a00*/  LDCU UR38, c[0x0][0x58c] ;  /* 0x0000b180ff2677ac */ /* 0x000ee20008000800 */
[----:B------:R-:W4:Y:S01]  /*1a10*/  LDCU UR41, c[0x0][0x5a0] ;  /* 0x0000b400ff2977ac */ /* 0x000f220008000800 */
[----:B------:R-:W2:Y:S01]  /*1a20*/  LDCU.64 UR30, c[0x0][0x590] ;  /* 0x0000b200ff1e77ac */ /* 0x000ea20008000a00 */
[----:B-1----:R-:W-:Y:S02]  /*1a30*/  UIMAD UR55, UR71, UR42, UR4 ;  /* 0x0000002a473772a4 */ /* 0x002fe4000f8e0204 */
[----:B------:R-:W-:Y:S01]  /*1a40*/  UIMAD UR43, UR70, UR43, UR5 ;  /* 0x0000002b462b72a4 */ /* 0x000fe2000f8e0205 */
[----:B------:R-:W1:Y:S01]  /*1a50*/  LDCU UR42, c[0x0][0x59c] ;  /* 0x0000b380ff2a77ac */ /* 0x000e620008000800 */
[----:B------:R-:W1:Y:S01]  /*1a60*/  LDCU.64 UR6, c[0x0][0x5b8] ;  /* 0x0000b700ff0677ac */ /* 0x000e620008000a00 */
[----:B------:R-:W1:Y:S01]  /*1a70*/  LDCU.64 UR4, c[0x0][0x5d0] ;  /* 0x0000ba00ff0477ac */ /* 0x000e620008000a00 */
[----:B------:R-:W-:-:S02]  /*1a80*/  UIADD3 UR58, UPT, UPT, UR50, 0x20, URZ ;  /* 0x00000020323a7890 */ /* 0x000fc4000fffe0ff */
[----:B------:R-:W-:Y:S02]  /*1a90*/  UIADD3 UR66, UPT, UPT, UR50, 0x40, URZ ;  /* 0x0000004032427890 */ /* 0x000fe4000fffe0ff */
[----:B------:R-:W-:Y:S02]  /*1aa0*/  UIADD3 UR62, UPT, UPT, UR50, 0x60, URZ ;  /* 0x00000060323e7890 */ /* 0x000fe4000fffe0ff */
[----:B------:R-:W-:Y:S02]  /*1ab0*/  UIADD3 UR26, UPT, UPT, UR34, 0x20, URZ ;  /* 0x00000020221a7890 */ /* 0x000fe4000fffe0ff */
[----:B------:R-:W-:Y:S02]  /*1ac0*/  UIADD3 UR18, UPT, UPT, UR34, 0x40, URZ ;  /* 0x0000004022127890 */ /* 0x000fe4000fffe0ff */
[----:B------:R-:W-:Y:S01]  /*1ad0*/  UIADD3 UR10, UPT, UPT, UR34, 0x60, URZ ;  /* 0x00000060220a7890 */ /* 0x000fe2000fffe0ff */
[----:B------:R-:W-:Y:S01]  /*1ae0*/  UMOV UR22, URZ ;  /* 0x000000ff00167c82 */ /* 0x000fe20008000000 */
[----:B--234-:R-:W-:-:S10]  /*1af0*/  UMOV UR8, UR53 ;  /* 0x0000003500087c82 */ /* 0x01cfd40008000000 */
.L_x_22:
[----:B------:R-:W-:Y:S01]  /*1b00*/  @!P3 MOV R4, 0x10000 ;  /* 0x000100000004b802 */ /* 0x000fe20000000f00 */
[----:B------:R-:W-:Y:S01]  /*1b10*/  ULEA UR49, UR8, UR54, 0x3 ;  /* 0x0000003608317291 */ /* 0x000fe2000f8e18ff */
[----:B---3--:R-:W-:Y:S11]  /*1b20*/  @P0 BRA `(.L_x_18) ;  /* 0x0000000000100947 */ /* 0x008ff60003800000 */
[----:B------:R-:W-:Y:S04]  /*1b30*/  MOV R0, UR52 ;  /* 0x0000003400007c02 */ /* 0x000fe80008000f00 */
[----:B------:R-:W-:Y:S04]  /*1b40*/  SHF.L.U32 R5, R0, 0x1f, RZ ;  /* 0x0000001f00057819 */ /* 0x000fe800000006ff */
[----:B------:R-:W2:Y:S02]  /*1b50*/  SYNCS.PHASECHK.TRANS64.TRYWAIT P0, [UR49+0x18], R5 ;  /* 0x00001805ff0075a7 */ /* 0x000ea40008001131 */
[----:B--2---:R-:W-:Y:S05]  /*1b60*/  @!P0 BRA `(.L_x_19) ;  /* 0x000000a400c48947 */ /* 0x004fea0003800000 */
.L_x_18:
[----:B------:R3:W-:Y:S01]  /*1b70*/  @!P3 SYNCS.ARRIVE.TRANS64 RZ, [UR49], R4 ;  /* 0x00000004ffffb9a7 */ /* 0x0007e20008000031 */
[----:B------:R-:W-:Y:S04]  /*1b80*/  BSSY.RECONVERGENT B0, `(.L_x_20) ;  /* 0x0000003000007945 */ /* 0x000fe80003800200 */
[----:B------:R-:W-:Y:S05]  /*1b90*/  @P2 BRA `(.L_x_21) ;  /* 0x0000000000042947 */ /* 0x000fea0003800000 */
[----:B-1----:R-:W-:Y:S05]  /*1ba0*/  BPT.TRAP 0x1 ;  /* 0x000000040000795c */ /* 0x002fea0000300000 */
.L_x_21:
[----:B-1----:R-:W-:Y:S05]  /*1bb0*/  BSYNC.RECONVERGENT B0 ;  /* 0x0000000000007941 */ /* 0x002fea0003800200 */
.L_x_20:
[----:B------:R-:W-:Y:S02]  /*1bc0*/  UIADD3 UR9, UPT, UPT, UR8, 0x1, URZ ;  /* 0x0000000108097890 */ /* 0x000fe4000fffe0ff */
[----:B------:R-:W-:Y:S02]  /*1bd0*/  USHF.L.U32 UR51, UR22, 0x6, URZ ;  /* 0x0000000616337899 */ /* 0x000fe400080006ff */
[----:B------:R-:W-:Y:S02]  /*1be0*/  UISETP.NE.AND UP0, UPT, UR9, 0x3, UPT ;  /* 0x000000030900788c */ /* 0x000fe4000bf05270 */
[----:B------:R-:W-:Y:S02]  /*1bf0*/  UIMAD.WIDE.U32 UR12, UR51, UR30, URZ ;  /* 0x0000001e330c72a5 */ /* 0x000fe4000f8e00ff */
[----:B------:R-:W-:Y:S02]  /*1c00*/  USEL UR11, URZ, 0x1, UP0 ;  /* 0x00000001ff0b7887 */ /* 0x000fe40008000000 */
[----:B------:R-:W-:Y:S02]  /*1c10*/  ULEA UR19, UR8, UR54, 0xf ;  /* 0x0000003608137291 */ /* 0x000fe4000f8e78ff */
[----:B------:R-:W-:Y:S02]  /*1c20*/  ULOP3.LUT UR52, UR52, UR11, URZ, 0x3c, !UPT ;  /* 0x0000000b34347292 */ /* 0x000fe4000f8e3cff */
[----:B------:R-:W-:Y:S02]  /*1c30*/  USEL UR53, UR9, URZ, UP0 ;  /* 0x000000ff09357287 */ /* 0x000fe40008000000 */
[----:B------:R-:W-:Y:S02]  /*1c40*/  UIADD3 UR44, UP1, UPT, UR74, 0x80, URZ ;  /* 0x000000804a2c7890 */ /* 0x000fe4000ff3e0ff */
[----:B------:R-:W-:Y:S01]  /*1c50*/  UISETP.NE.AND UP2, UPT, UR38, 0x1, UPT ;  /* 0x000000012600788c */ /* 0x000fe2000bf45270 */
[----:B--2---:R-:W-:Y:S01]  /*1c60*/  MOV R0, UR52 ;  /* 0x0000003400007c02 */ /* 0x004fe20008000f00 */
[----:B------:R-:W-:Y:S02]  /*1c70*/  ULEA UR9, UR53, UR54, 0x3 ;  /* 0x0000003635097291 */ /* 0x000fe4000f8e18ff */
[----:B------:R-:W-:Y:S01]  /*1c80*/  UIADD3.X UR45, UPT, UPT, URZ, UR75, URZ, UP1, !UPT ;  /* 0x0000004bff2d7290 */ /* 0x000fe20008ffe4ff */
[----:B---3--:R-:W-:Y:S01]  /*1c90*/  SHF.L.U32 R4, R0, 0x1f, RZ ;  /* 0x0000001f00047819 */ /* 0x008fe200000006ff */
[----:B------:R-:W-:Y:S02]  /*1ca0*/  UIADD3 UR48, UPT, UPT, UR19, 0x8400, URZ ;  /* 0x0000840013307890 */ /* 0x000fe4000fffe0ff */
[----:B------:R-:W-:Y:S02]  /*1cb0*/  UIADD3 UR56, UPT, UPT, UR19, 0xa400, URZ ;  /* 0x0000a40013387890 */ /* 0x000fe4000fffe0ff */
[----:B------:R-:W-:Y:S01]  /*1cc0*/  UISETP.NE.AND UP3, UPT, UR40, 0x1, UPT ;  /* 0x000000012800788c */ /* 0x000fe2000bf65270 */
[----:B------:R2:W3:Y:S01]  /*1cd0*/  SYNCS.PHASECHK.TRANS64.TRYWAIT P0, [UR9+0x18], R4 ;  /* 0x00001804ff0075a7 */ /* 0x0004e20008001109 */
[----:B------:R-:W-:Y:S02]  /*1ce0*/  UIADD3 UR64, UPT, UPT, UR19, 0xc400, URZ ;  /* 0x0000c40013407890 */ /* 0x000fe4000fffe0ff */
[----:B------:R-:W-:Y:S02]  /*1cf0*/  UIADD3 UR60, UPT, UPT, UR19, 0xe400, URZ ;  /* 0x0000e400133c7890 */ /* 0x000fe4000fffe0ff */
[----:B------:R-:W-:Y:S02]  /*1d00*/  UIADD3 UR46, UP0, UPT, UR74, 0x180, URZ ;  /* 0x000001804a2e7890 */ /* 0x000fe4000ff1e0ff */
[----:B------:R-:W-:Y:S01]  /*1d10*/  UPRMT UR20, UR55, 0x40, UR43 ;  /* 0x0000004037147896 */ /* 0x000fe2000800002b */
[----:B------:R-:W-:Y:S01]  /*1d20*/  UMOV UR8, UR13 ;  /* 0x0000000d00087c82 */ /* 0x000fe20008000000 */
[----:B------:R-:W-:Y:S01]  /*1d30*/  UMOV UR68, 0x0 ;  /* 0x0000000000447882 */ /* 0x000fe20000000000 */
[----:B------:R-:W-:Y:S01]  /*1d40*/  USHF.R.U32.HI UR8, URZ, UR31, UR8 ;  /* 0x0000001fff087299 */ /* 0x000fe20008011608 */
[----:B------:R-:W-:Y:S01]  /*1d50*/  UMOV UR69, 0x10000000 ;  /* 0x1000000000457882 */ /* 0x000fe20000000000 */
[----:B------:R-:W-:Y:S01]  /*1d60*/  UMOV UR57, UR49 ;  /* 0x0000003100397c82 */ /* 0x000fe20008000000 */
[----:B------:R-:W-:Y:S01]  /*1d70*/  UTMALDG.2D [UR48], [UR44], desc[UR68] ;  /* 0x000044302c0075b4 */ /* 0x000fe20008009000 */
[----:B------:R-:W-:Y:S01]  /*1d80*/  USEL UR12, UR51, UR8, !UP2 ;  /* 0x00000008330c7287 */ /* 0x000fe2000d000000 */
[----:B------:R-:W-:Y:S01]  /*1d90*/  UMOV UR59, UR51 ;  /* 0x00000033003b7c82 */ /* 0x000fe20008000000 */
[----:B------:R-:W-:Y:S02]  /*1da0*/  UMOV UR65, UR49 ;  /* 0x0000003100417c82 */ /* 0x000fe40008000000 */
[----:B------:R-:W-:Y:S02]  /*1db0*/  UIMAD.WIDE.U32 UR14, UR12, UR42, URZ ;  /* 0x0000002a0c0e72a5 */ /* 0x000fe4000f8e00ff */
[----:B------:R-:W-:Y:S01]  /*1dc0*/  UIADD3 UR8, UPT, UPT, -UR12, URZ, URZ ;  /* 0x000000ff0c087290 */ /* 0x000fe2000fffe1ff */
[----:B------:R-:W-:Y:S01]  /*1dd0*/  UTMALDG.2D [UR56], [UR44], desc[UR68] ;  /* 0x000044382c0075b4 */ /* 0x000fe20008009000 */
[----:B------:R-:W-:Y:S02]  /*1de0*/  UIADD3.X UR47, UPT, UPT, URZ, UR75, URZ, UP0, !UPT ;  /* 0x0000004bff2f7290 */ /* 0x000fe400087fe4ff */
[----:B------:R-:W-:Y:S01]  /*1df0*/  UIMAD UR11, UR38, UR8, UR51 ;  /* 0x00000008260b72a4 */ /* 0x000fe2000f8e0233 */
[----:B------:R-:W-:Y:S02]  /*1e00*/  UMOV UR67, UR51 ;  /* 0x0000003300437c82 */ /* 0x000fe40008000000 */
[----:B------:R-:W-:Y:S01]  /*1e10*/  UMOV UR8, UR15 ;  /* 0x0000000f00087c82 */ /* 0x000fe20008000000 */
[----:B------:R-:W-:Y:S01]  /*1e20*/  UIMAD UR35, UR11, UR6, UR4 ;  /* 0x000000060b2372a4 */ /* 0x000fe2000f8e0204 */
[----:B------:R-:W-:Y:S01]  /*1e30*/  UTMALDG.2D [UR64], [UR44], desc[UR68] ;  /* 0x000044402c0075b4 */ /* 0x000fe20008009000 */
[----:B------:R-:W-:Y:S01]  /*1e40*/  USHF.R.U32.HI UR8, URZ, UR41, UR8 ;  /* 0x00000029ff087299 */ /* 0x000fe20008011608 */
[----:B------:R-:W-:Y:S01]  /*1e50*/  UMOV UR61, UR49 ;  /* 0x00000031003d7c82 */ /* 0x000fe20008000000 */
[----:B------:R-:W-:Y:S02]  /*1e60*/  UMOV UR63, UR51 ;  /* 0x00000033003f7c82 */ /* 0x000fe40008000000 */
[----:B------:R-:W-:Y:S02]  /*1e70*/  USEL UR37, UR12, UR8, !UP3 ;  /* 0x000000080c257287 */ /* 0x000fe4000d800000 */
[----:B------:R-:W-:Y:S01]  /*1e80*/  UIADD3 UR32, UPT, UPT, UR19, 0x20400, URZ ;  /* 0x0002040013207890 */ /* 0x000fe2000fffe0ff */
[----:B------:R-:W-:Y:S01]  /*1e90*/  UTMALDG.2D [UR60], [UR44], desc[UR68] ;  /* 0x0000443c2c0075b4 */ /* 0x000fe20008009000 */
[----:B------:R-:W-:Y:S02]  /*1ea0*/  UIADD3 UR11, UPT, UPT, -UR37, URZ, URZ ;  /* 0x000000ff250b7290 */ /* 0x000fe4000fffe1ff */
[----:B------:R-:W-:Y:S02]  /*1eb0*/  UPRMT UR14, UR20, 0x5410, URZ ;  /* 0x00005410140e7896 */ /* 0x000fe400080000ff */
[----:B------:R-:W-:Y:S01]  /*1ec0*/  UIMAD UR12, UR40, UR11, UR12 ;  /* 0x0000000b280c72a4 */ /* 0x000fe2000f8e020c */
[----:B------:R-:W-:Y:S01]  /*1ed0*/  UMOV UR33, UR49 ;  /* 0x0000003100217c82 */ /* 0x000fe20008000000 */
[----:B------:R-:W-:Y:S02]  /*1ee0*/  UIADD3 UR24, UPT, UPT, UR19, 0x22400, URZ ;  /* 0x0002240013187890 */ /* 0x000fe4000fffe0ff */
[----:B------:R-:W-:Y:S01]  /*1ef0*/  UIMAD UR36, UR12, UR7, UR5 ;  /* 0x000000070c2472a4 */ /* 0x000fe2000f8e0205 */
[----:B------:R-:W-:Y:S01]  /*1f00*/  UMOV UR25, UR49 ;  /* 0x0000003100197c82 */ /* 0x000fe20008000000 */
[----:B------:R-:W-:Y:S01]  /*1f10*/  UMOV UR27, UR35 ;  /* 0x00000023001b7c82 */ /* 0x000fe20008000000 */
[----:B------:R-:W-:Y:S01]  /*1f20*/  UMOV UR29, UR37 ;  /* 0x00000025001d7c82 */ /* 0x000fe20008000000 */
[----:B------:R-:W-:Y:S03]  /*1f30*/  UIADD3 UR16, UPT, UPT, UR19, 0x24400, URZ ;  /* 0x0002440013107890 */ /* 0x000fe6000fffe0ff */
[----:B------:R-:W-:Y:S01]  /*1f40*/  UMOV UR28, UR36 ;  /* 0x00000024001c7c82 */ /* 0x000fe20008000000 */
[----:B------:R-:W-:Y:S01]  /*1f50*/  UIADD3 UR8, UPT, UPT, UR19, 0x26400, URZ ;  /* 0x0002640013087890 */ /* 0x000fe2000fffe0ff */
[----:B------:R-:W-:Y:S01]  /*1f60*/  UTMALDG.4D.IM2COL [UR32], [UR46], UR14 ;  /* 0x000000202e0073b4 */ /* 0x000fe2000805800e */
[----:B------:R-:W-:Y:S01]  /*1f70*/  UMOV UR17, UR49 ;  /* 0x0000003100117c82 */ /* 0x000fe20008000000 */
[----:B------:R-:W-:Y:S01]  /*1f80*/  UMOV UR19, UR35 ;  /* 0x0000002300137c82 */ /* 0x000fe20008000000 */
[----:B------:R-:W-:Y:S01]  /*1f90*/  UMOV UR21, UR37 ;  /* 0x0000002500157c82 */ /* 0x000fe20008000000 */
[----:B------:R-:W-:Y:S01]  /*1fa0*/  UMOV UR20, UR36 ;  /* 0x0000002400147c82 */ /* 0x000fe20008000000 */
[----:B------:R-:W-:Y:S01]  /*1fb0*/  UMOV UR9, UR49 ;  /* 0x0000003100097c82 */ /* 0x000fe20008000000 */
[----:B------:R-:W-:Y:S01]  /*1fc0*/  UMOV UR11, UR35 ;  /* 0x00000023000b7c82 */ /* 0x000fe20008000000 */
[----:B------:R-:W-:Y:S01]  /*1fd0*/  UMOV UR13, UR37 ;  /* 0x00000025000d7c82 */ /* 0x000fe20008000000 */
[----:B------:R-:W-:Y:S01]  /*1fe0*/  UTMALDG.4D.IM2COL [UR24], [UR46], UR14 ;  /* 0x000000182e0073b4 */ /* 0x000fe2000805800e */
[----:B------:R-:W-:Y:S01]  /*1ff0*/  UMOV UR12, UR36 ;  /* 0x00000024000c7c82 */ /* 0x000fe20008000000 */
[----:B------:R-:W-:Y:S01]  /*2000*/  UIADD3 UR22, UPT, UPT, UR22, 0x1, URZ ;  /* 0x0000000116167890 */ /* 0x000fe2000fffe0ff */
[----:B------:R-:W-:Y:S03]  /*2010*/  UMOV UR23, UR72 ;  /* 0x0000004800177c82 */ /* 0x000fe60008000000 */
[----:B------:R-:W-:Y:S01]  /*2020*/  UISETP.NE.AND UP0, UPT, UR22, UR72, UPT ;  /* 0x000000481600728c */ /* 0x000fe2000bf05270 */
[----:B------:R-:W-:Y:S01]  /*2030*/  UTMALDG.4D.IM2COL [UR16], [UR46], UR14 ;  /* 0x000000102e0073b4 */ /* 0x000fe2000805800e */
[----:B------:R1:W-:Y:S02]  /*2040*/  UTMALDG.4D.IM2COL [UR8], [UR46], UR14 ;  /* 0x000000082e0073b4 */ /* 0x0003e4000805800e */
[----:B-1----:R-:W-:Y:S05]  /*2050*/  UMOV UR8, UR53 ;  /* 0x0000003500087c82 */ /* 0x002fea0008000000 */
[----:B--2---:R-:W-:Y:S05]  /*2060*/  BRA.U UP0, `(.L_x_22) ;  /* 0xfffffff900a47547 */ /* 0x004fea000b83ffff */
.L_x_17:
[----:B------:R-:W-:Y:S01]  /*2070*/  ULEA UR4, UR53, UR54, 0x3 ;  /* 0x0000003635047291 */ /* 0x000fe2000f8e18ff */
[----:B------:R-:W-:Y:S01]  /*2080*/  IMAD.U32 R0, RZ, RZ, UR52 ;  /* 0x00000034ff007e24 */ /* 0x000fe2000f8e00ff */
[----:B------:R-:W-:Y:S01]  /*2090*/  @!P1 SYNCS.ARRIVE.TRANS64.A1T0 RZ, [UR54+0x78], RZ ;  /* 0x000078ffffff99a7 */ /* 0x000fe20008100036 */
[----:B------:R-:W-:Y:S02]  /*20a0*/  R2UR UR6, R9 ;  /* 0x00000000090672ca */ /* 0x000fe400000e0000 */
[----:B------:R-:W-:Y:S02]  /*20b0*/  R2UR UR5, R10 ;  /* 0x000000000a0572ca */ /* 0x000fe400000e0000 */
[----:B------:R-:W-:-:S04]  /*20c0*/  SHF.L.U32 R0, R0, 0x1f, RZ ;  /* 0x0000001f00007819 */ /* 0x000fc800000006ff */
[----:B---3--:R1:W2:Y:S07]  /*20d0*/  SYNCS.PHASECHK.TRANS64.TRYWAIT P0, [UR4+0x18], R0 ;  /* 0x00001800ff0075a7 */ /* 0x0082ae0008001104 */
[----:B------:R-:W-:-:S09]  /*20e0*/  UISETP.GT.AND UP0, UPT, UR5, UR6, UPT ;  /* 0x000000060500728c */ /* 0x000fd2000bf04270 */
[----:B------:R-:W-:Y:S05]  /*20f0*/  BRA.U !UP0, `(.L_x_23) ;  /* 0x0000000508ac7547 */ /* 0x000fea000b800000 */
[----:B------:R-:W3:Y:S01]  /*2100*/  LDCU.64 UR6, c[0x0][0x5b0] ;  /* 0x0000b600ff0677ac */ /* 0x000ee20008000a00 */
[----:B------:R-:W-:Y:S01]  /*2110*/  R2UR UR8, R12 ;  /* 0x000000000c0872ca */ /* 0x000fe200000e0000 */
[----:B------:R-:W3:Y:S01]  /*2120*/  LDCU.64 UR4, c[0x0][0x5d8] ;  /* 0x0000bb00ff0477ac */ /* 0x000ee20008000a00 */
[----:B------:R-:W4:Y:S01]  /*2130*/  LDCU UR38, c[0x0][0x598] ;  /* 0x0000b300ff2677ac */ /* 0x000f220008000800 */
[----:B------:R-:W1:Y:S10]  /*2140*/  LDCU UR22, c[0x0][0x58c] ;  /* 0x0000b180ff1677ac */ /* 0x000e740008000800 */
[----:B------:R-:W-:Y:S01]  /*2150*/  UIADD3 UR68, UPT, UPT, UR8, UR23, URZ ;  /* 0x0000001708447290 */ /* 0x000fe2000fffe0ff */
[----:B------:R-:W1:Y:S01]  /*2160*/  LDCU UR41, c[0x0][0x59c] ;  /* 0x0000b380ff2977ac */ /* 0x000e620008000800 */
[----:B---3--:R-:W-:-:S02]  /*2170*/  UIMAD UR55, UR71, UR6, UR4 ;  /* 0x00000006473772a4 */ /* 0x008fc4000f8e0204 */
[----:B------:R-:W-:Y:S01]  /*2180*/  UIMAD UR51, UR70, UR7, UR5 ;  /* 0x00000007463372a4 */ /* 0x000fe2000f8e0205 */
[----:B------:R-:W3:Y:S01]  /*2190*/  LDCU UR40, c[0x0][0x5a0] ;  /* 0x0000b400ff2877ac */ /* 0x000ee20008000800 */
[----:B------:R-:W1:Y:S01]  /*21a0*/  LDCU.64 UR30, c[0x0][0x590] ;  /* 0x0000b200ff1e77ac */ /* 0x000e620008000a00 */
[----:B------:R-:W1:Y:S01]  /*21b0*/  LDCU.64 UR6, c[0x0][0x5b8] ;  /* 0x0000b700ff0677ac */ /* 0x000e620008000a00 */
[----:B------:R-:W1:Y:S01]  /*21c0*/  LDCU.64 UR4, c[0x0][0x5d0] ;  /* 0x0000ba00ff0477ac */ /* 0x000e620008000a00 */
[----:B------:R-:W-:Y:S02]  /*21d0*/  UIADD3 UR58, UPT, UPT, UR50, 0x20, URZ ;  /* 0x00000020323a7890 */ /* 0x000fe4000fffe0ff */
[----:B------:R-:W-:Y:S02]  /*21e0*/  UIADD3 UR66, UPT, UPT, UR50, 0x40, URZ ;  /* 0x0000004032427890 */ /* 0x000fe4000fffe0ff */
[----:B------:R-:W-:Y:S02]  /*21f0*/  UIADD3 UR62, UPT, UPT, UR50, 0x60, URZ ;  /* 0x00000060323e7890 */ /* 0x000fe4000fffe0ff */
[----:B------:R-:W-:-:S02]  /*2200*/  UIADD3 UR26, UPT, UPT, UR34, 0x20, URZ ;  /* 0x00000020221a7890 */ /* 0x000fc4000fffe0ff */
[----:B------:R-:W-:Y:S02]  /*2210*/  UIADD3 UR18, UPT, UPT, UR34, 0x40, URZ ;  /* 0x0000004022127890 */ /* 0x000fe4000fffe0ff */
[----:B------:R-:W-:Y:S01]  /*2220*/  UIADD3 UR10, UPT, UPT, UR34, 0x60, URZ ;  /* 0x00000060220a7890 */ /* 0x000fe2000fffe0ff */
[----:B----4-:R-:W-:-:S11]  /*2230*/  UMOV UR8, UR53 ;  /* 0x0000003500087c82 */ /* 0x010fd60008000000 */
.L_x_28:
[----:B------:R-:W-:Y:S01]  /*2240*/  @!P3 MOV R4, 0x10000 ;  /* 0x000100000004b802 */ /* 0x000fe20000000f00 */
[----:B------:R-:W-:Y:S01]  /*2250*/  ULEA UR45, UR8, UR54, 0x3 ;  /* 0x00000036082d7291 */ /* 0x000fe2000f8e18ff */
[----:B-12---:R-:W-:Y:S11]  /*2260*/  @P0 BRA `(.L_x_24) ;  /* 0x0000000000100947 */ /* 0x006ff60003800000 */
[----:B-1----:R-:W-:Y:S04]  /*2270*/  MOV R0, UR52 ;  /* 0x0000003400007c02 */ /* 0x002fe80008000f00 */
[----:B------:R-:W-:Y:S04]  /*2280*/  SHF.L.U32 R5, R0, 0x1f, RZ ;  /* 0x0000001f00057819 */ /* 0x000fe800000006ff */
[----:B------:R-:W1:Y:S02]  /*2290*/  SYNCS.PHASECHK.TRANS64.TRYWAIT P0, [UR45+0x18], R5 ;  /* 0x00001805ff0075a7 */ /* 0x000e64000800112d */
[----:B-1----:R-:W-:Y:S05]  /*22a0*/  @!P0 BRA `(.L_x_25) ;  /* 0x000000a0000c8947 */ /* 0x002fea0003800000 */
.L_x_24:
[----:B------:R2:W-:Y:S01]  /*22b0*/  @!P3 SYNCS.ARRIVE.TRANS64 RZ, [UR45], R4 ;  /* 0x00000004ffffb9a7 */ /* 0x0005e2000800002d */
[----:B------:R-:W-:Y:S04]  /*22c0*/  BSSY.RECONVERGENT B0, `(.L_x_26) ;  /* 0x0000003000007945 */ /* 0x000fe80003800200 */
[----:B------:R-:W-:Y:S05]  /*22d0*/  @P2 BRA `(.L_x_27) ;  /* 0x0000000000042947 */ /* 0x000fea0003800000 */
[----:B-1-3--:R-:W-:Y:S05]  /*22e0*/  BPT.TRAP 0x1 ;  /* 0x000000040000795c */ /* 0x00afea0000300000 */
.L_x_27:
[----:B-1-3--:R-:W-:Y:S05]  /*22f0*/  BSYNC.RECONVERGENT B0 ;  /* 0x0000000000007941 */ /* 0x00afea0003800200 */
.L_x_26:
        /* <DEDUP_REMOVED lines=10> */
[----:B------:R-:W-:Y:S01]  /*23a0*/  MOV R0, UR52 ;  /* 0x0000003400007c02 */ /* 0x000fe20008000f00 */
[----:B------:R-:W-:Y:S02]  /*23b0*/  ULEA UR9, UR53, UR54, 0x3 ;  /* 0x0000003635097291 */ /* 0x000fe4000f8e18ff */
[----:B------:R-:W-:Y:S01]  /*23c0*/  UIADD3.X UR43, UPT, UPT, URZ, UR75, URZ, UP1, !UPT ;  /* 0x0000004bff2b7290 */ /* 0x000fe20008ffe4ff */
[----:B--2---:R-:W-:Y:S01]  /*23d0*/  SHF.L.U32 R4, R0, 0x1f, RZ ;  /* 0x0000001f00047819 */ /* 0x004fe200000006ff */
[----:B------:R-:W-:Y:S02]  /*23e0*/  UIADD3 UR44, UPT, UPT, UR19, 0x8400, URZ ;  /* 0x00008400132c7890 */ /* 0x000fe4000fffe0ff */
[----:B------:R-:W-:Y:S02]  /*23f0*/  UIADD3 UR56, UPT, UPT, UR19, 0xa400, URZ ;  /* 0x0000a40013387890 */ /* 0x000fe4000fffe0ff */
[----:B------:R-:W-:Y:S01]  /*2400*/  UISETP.NE.AND UP3, UPT, UR38, 0x1, UPT ;  /* 0x000000012600788c */ /* 0x000fe2000bf65270 */
[----:B------:R4:W1:Y:S01]  /*2410*/  SYNCS.PHASECHK.TRANS64.TRYWAIT P0, [UR9+0x18], R4 ;  /* 0x00001804ff0075a7 */ /* 0x0008620008001109 */
        /* <DEDUP_REMOVED lines=8> */
[----:B------:R-:W-:Y:S02]  /*24a0*/  UMOV UR46, UR50 ;  /* 0x00000032002e7c82 */ /* 0x000fe40008000000 */
[----:B------:R-:W-:Y:S01]  /*24b0*/  USEL UR12, UR47, UR8, !UP2 ;  /* 0x000000082f0c7287 */ /* 0x000fe2000d000000 */
[----:B------:R-:W-:Y:S01]  /*24c0*/  UTMALDG.2D [UR44], [UR42], desc[UR70] ;  /* 0x0000462c2a0075b4 */ /* 0x000fe20008009000 */
[----:B------:R-:W-:Y:S01]  /*24d0*/  UMOV UR57, UR45 ;  /* 0x0000002d00397c82 */ /* 0x000fe20008000000 */
[----:B------:R-:W-:Y:S01]  /*24e0*/  UMOV UR59, UR47 ;  /* 0x0000002f003b7c82 */ /* 0x000fe20008000000 */
[----:B------:R-:W-:Y:S02]  /*24f0*/  UIMAD.WIDE.U32 UR14, UR12, UR41, URZ ;  /* 0x000000290c0e72a5 */ /* 0x000fe4000f8e00ff */
[----:B------:R-:W-:Y:S01]  /*2500*/  UIADD3 UR8, UPT, UPT, -UR12, URZ, URZ ;  /* 0x000000ff0c087290 */ /* 0x000fe2000fffe1ff */
[----:B------:R-:W-:Y:S01]  /*2510*/  UMOV UR65, UR45 ;  /* 0x0000002d00417c82 */ /* 0x000fe20008000000 */
[----:B------:R-:W-:Y:S02]  /*2520*/  UTMALDG.2D [UR56], [UR42], desc[UR70] ;  /* 0x000046382a0075b4 */ /* 0x000fe40008009000 */
[----:B------:R-:W-:Y:S01]  /*2530*/  UIMAD UR11, UR22, UR8, UR47 ;  /* 0x00000008160b72a4 */ /* 0x000fe2000f8e022f */
[----:B------:R-:W-:Y:S02]  /*2540*/  UMOV UR67, UR47 ;  /* 0x0000002f00437c82 */ /* 0x000fe40008000000 */
[----:B------:R-:W-:Y:S01]  /*2550*/  UMOV UR8, UR15 ;  /* 0x0000000f00087c82 */ /* 0x000fe20008000000 */
[----:B------:R-:W-:Y:S02]  /*2560*/  UIMAD UR35, UR11, UR6, UR4 ;  /* 0x000000060b2372a4 */ /* 0x000fe4000f8e0204 */
[----:B------:R-:W-:Y:S01]  /*2570*/  USHF.R.U32.HI UR8, URZ, UR40, UR8 ;  /* 0x00000028ff087299 */ /* 0x000fe20008011608 */
[----:B------:R-:W-:Y:S01]  /*2580*/  UTMALDG.2D [UR64], [UR42], desc[UR70] ;  /* 0x000046402a0075b4 */ /* 0x000fe20008009000 */
[----:B------:R-:W-:Y:S02]  /*2590*/  UIADD3.X UR49, UPT, UPT, URZ, UR75, URZ, UP0, !UPT ;  /* 0x0000004bff317290 */ /* 0x000fe400087fe4ff */
[----:B------:R-:W-:Y:S01]  /*25a0*/  USEL UR37, UR12, UR8, !UP3 ;  /* 0x000000080c257287 */ /* 0x000fe2000d800000 */
[----:B------:R-:W-:Y:S01]  /*25b0*/  UMOV UR61, UR45 ;  /* 0x0000002d003d7c82 */ /* 0x000fe20008000000 */
[----:B------:R-:W-:Y:S02]  /*25c0*/  UMOV UR63, UR47 ;  /* 0x0000002f003f7c82 */ /* 0x000fe40008000000 */
[----:B------:R-:W-:Y:S01]  /*25d0*/  UIADD3 UR11, UPT, UPT, -UR37, URZ, URZ ;  /* 0x000000ff250b7290 */ /* 0x000fe2000fffe1ff */
[----:B------:R-:W-:Y:S01]  /*25e0*/  UTMALDG.2D [UR60], [UR42], desc[UR70] ;  /* 0x0000463c2a0075b4 */ /* 0x000fe20008009000 */
[----:B------:R-:W-:Y:S02]  /*25f0*/  UIADD3 UR32, UPT, UPT, UR19, 0x20400, URZ ;  /* 0x0002040013207890 */ /* 0x000fe4000fffe0ff */
[----:B------:R-:W-:Y:S02]  /*2600*/  UIMAD UR12, UR38, UR11, UR12 ;  /* 0x0000000b260c72a4 */ /* 0x000fe4000f8e020c */
[----:B------:R-:W-:Y:S02]  /*2610*/  UPRMT UR14, UR20, 0x5410, URZ ;  /* 0x00005410140e7896 */ /* 0x000fe400080000ff */
[----:B------:R-:W-:Y:S01]  /*2620*/  UIMAD UR36, UR12, UR7, UR5 ;  /* 0x000000070c2472a4 */ /* 0x000fe2000f8e0205 */
[----:B------:R-:W-:Y:S01]  /*2630*/  UMOV UR33, UR45 ;  /* 0x0000002d00217c82 */ /* 0x000fe20008000000 */
[----:B------:R-:W-:Y:S01]  /*2640*/  UIADD3 UR24, UPT, UPT, UR19, 0x22400, URZ ;  /* 0x0002240013187890 */ /* 0x000fe2000fffe0ff */
[----:B------:R-:W-:Y:S01]  /*2650*/  UMOV UR25, UR45 ;  /* 0x0000002d00197c82 */ /* 0x000fe20008000000 */
[----:B------:R-:W-:Y:S01]  /*2660*/  UMOV UR27, UR35 ;  /* 0x00000023001b7c82 */ /* 0x000fe20008000000 */
[----:B------:R-:W-:Y:S02]  /*2670*/  UMOV UR29, UR37 ;  /* 0x00000025001d7c82 */ /* 0x000fe40008000000 */
[----:B------:R-:W-:Y:S02]  /*2680*/  UMOV UR28, UR36 ;  /* 0x00000024001c7c82 */ /* 0x000fe40008000000 */
[----:B------:R-:W-:Y:S01]  /*2690*/  UTMALDG.4D.IM2COL [UR32], [UR48], UR14 ;  /* 0x00000020300073b4 */ /* 0x000fe2000805800e */
[----:B------:R-:W-:Y:S02]  /*26a0*/  UIADD3 UR16, UPT, UPT, UR19, 0x24400, URZ ;  /* 0x0002440013107890 */ /* 0x000fe4000fffe0ff */
[----:B------:R-:W-:Y:S01]  /*26b0*/  UIADD3 UR8, UPT, UPT, UR19, 0x26400, URZ ;  /* 0x0002640013087890 */ /* 0x000fe2000fffe0ff */
[----:B------:R-:W-:Y:S02]  /*26c0*/  UMOV UR17, UR45 ;  /* 0x0000002d00117c82 */ /* 0x000fe40008000000 */
[----:B------:R-:W-:Y:S01]  /*26d0*/  UMOV UR19, UR35 ;  /* 0x0000002300137c82 */ /* 0x000fe20008000000 */
[----:B------:R-:W-:Y:S01]  /*26e0*/  UMOV UR21, UR37 ;  /* 0x0000002500157c82 */ /* 0x000fe20008000000 */
[----:B------:R-:W-:Y:S01]  /*26f0*/  UTMALDG.4D.IM2COL [UR24], [UR48], UR14 ;  /* 0x00000018300073b4 */ /* 0x000fe2000805800e */
[----:B------:R-:W-:Y:S01]  /*2700*/  UMOV UR20, UR36 ;  /* 0x0000002400147c82 */ /* 0x000fe20008000000 */
[----:B------:R-:W-:Y:S01]  /*2710*/  UMOV UR9, UR45 ;  /* 0x0000002d00097c82 */ /* 0x000fe20008000000 */
[----:B------:R-:W-:Y:S01]  /*2720*/  UMOV UR11, UR35 ;  /* 0x00000023000b7c82 */ /* 0x000fe20008000000 */
[----:B------:R-:W-:Y:S01]  /*2730*/  UMOV UR13, UR37 ;  /* 0x00000025000d7c82 */ /* 0x000fe20008000000 */
[----:B------:R-:W-:Y:S01]  /*2740*/  UMOV UR12, UR36 ;  /* 0x00000024000c7c82 */ /* 0x000fe20008000000 */
[----:B------:R-:W-:Y:S01]  /*2750*/  UIADD3 UR23, UPT, UPT, UR23, 0x1, URZ ;  /* 0x0000000117177890 */ /* 0x000fe2000fffe0ff */
[----:B------:R-:W-:Y:S03]  /*2760*/  UTMALDG.4D.IM2COL [UR16], [UR48], UR14 ;  /* 0x00000010300073b4 */ /* 0x000fe6000805800e */
[----:B------:R-:W-:Y:S01]  /*2770*/  UISETP.NE.AND UP0, UPT, UR23, UR68, UPT ;  /* 0x000000441700728c */ /* 0x000fe2000bf05270 */
[----:B------:R2:W-:Y:S02]  /*2780*/  UTMALDG.4D.IM2COL [UR8], [UR48], UR14 ;  /* 0x00000008300073b4 */ /* 0x0005e4000805800e */
[----:B--2---:R-:W-:Y:S06]  /*2790*/  UMOV UR8, UR53 ;  /* 0x0000003500087c82 */ /* 0x004fec0008000000 */
[----:B----4-:R-:W-:Y:S05]  /*27a0*/  BRA.U UP0, `(.L_x_28) ;  /* 0xfffffff900a47547 */ /* 0x010fea000b83ffff */
.L_x_23:
[----:B------:R-:W-:Y:S01]  /*27b0*/  SHF.L.U32 R5, R11, 0x1f, RZ ;  /* 0x0000001f0b057819 */ /* 0x000fe200000006ff */
[----:B------:R-:W-:-:S03]  /*27c0*/  NOP ;  /* 0x0000000000007918 */ /* 0x000fc60000000000 */
[----:B-12---:R-:W1:Y:S02]  /*27d0*/  SYNCS.PHASECHK.TRANS64.TRYWAIT P0, [UR54+0x80], R5 ;  /* 0x00008005ff0075a7 */ /* 0x006e640008001136 */
[----:B-1----:R-:W-:Y:S05]  /*27e0*/  @!P0 BRA `(.L_x_29) ;  /* 0x0000009800d48947 */ /* 0x002fea0003800000 */
.L_x_161:
[----:B-1----:R-:W1:Y:S01]  /*27f0*/  LDS.128 R4, [UR54+0xc0] ;  /* 0x0000c036ff047984 */ /* 0x002e620008000c00 */
[----:B------:R-:W-:Y:S02]  /*2800*/  UIADD3 UR4, UPT, UPT, UR54, 0x88, URZ ;  /* 0x0000008836047890 */ /* 0x000fe4000fffe0ff */
[----:B------:R-:W-:Y:S01]  /*2810*/  UISETP.GE.AND UP0, UPT, UR39, 0x1, UPT ;  /* 0x000000012700788c */ /* 0x000fe2000bf06270 */
[----:B------:R-:W-:Y:S01]  /*2820*/  @!PT LDS RZ, [RZ] ;  /* 0x00000000fffff984 */ /* 0x000fe20000000800 */
[----:B------:R-:W-:Y:S01]  /*2830*/  @!PT LDS RZ, [RZ] ;  /* 0x00000000fffff984 */ /* 0x000fe20000000800 */
[----:B------:R-:W-:Y:S01]  /*2840*/  @!PT LDS RZ, [RZ] ;  /* 0x00000000fffff984 */ /* 0x000fe20000000800 */
[----:B------:R-:W-:Y:S01]  /*2850*/  @!PT LDS RZ, [RZ] ;  /* 0x00000000fffff984 */ /* 0x000fe20000000800 */
[----:B------:R2:W-:Y:S06]  /*2860*/  MEMBAR.ALL.CTA ;  /* 0x0000000000007992 */ /* 0x0005ec0000008000 */
[----:B--2---:R-:W2:Y:S01]  /*2870*/  FENCE.VIEW.ASYNC.S ;  /* 0x00000000000073c6 */ /* 0x004ea20000000000 */
[----:B------:R-:W-:-:S09]  /*2880*/  UPRMT UR4, URZ, 0x654, UR4 ;  /* 0x00000654ff047896 */ /* 0x000fd20008000004 */
[----:B--2---:R-:W-:Y:S01]  /*2890*/  SYNCS.ARRIVE.TRANS64.RED.A1T0 RZ, [UR4], RZ ;  /* 0x000000ffffff79a7 */ /* 0x004fe20008100404 */
[----:B-1----:R-:W-:-:S13]  /*28a0*/  LOP3.LUT P0, RZ, R6, 0x1, RZ, 0xc0, !PT ;  /* 0x0000000106ff7812 */ /* 0x002fda000780c0ff */
[----:B------:R-:W-:Y:S01]  /*28b0*/  VOTEU.ANY UP1, P0 ;  /* 0x0000000000ff7886 */ /* 0x000fe20000020100 */
[----:B------:R-:W-:-:S13]  /*28c0*/  PLOP3.LUT P0, PT, PT, PT, UP1, 0x80, 0x8 ;  /* 0x000000000008781c */ /* 0x000fda0003f0f018 */
[----:B------:R-:W-:Y:S02]  /*28d0*/  @P0 MOV R0, R4 ;  /* 0x0000000400000202 */ /* 0x000fe40000000f00 */
[----:B------:R-:W-:Y:S02]  /*28e0*/  @P0 LOP3.LUT R4, R5, 0xffff, RZ, 0xc0, !PT ;  /* 0x0000ffff05040812 */ /* 0x000fe400078ec0ff */
[----:B------:R-:W-:Y:S02]  /*28f0*/  @P0 R2UR UR6, R0 ;  /* 0x00000000000602ca */ /* 0x000fe400000e0000 */
[----:B------:R-:W-:-:S11]  /*2900*/  @P0 R2UR UR5, R4 ;  /* 0x00000000040502ca */ /* 0x000fd600000e0000 */
[----:B------:R-:W-:Y:S02]  /*2910*/  @UP1 UMOV UR76, UR6 ;  /* 0x00000006004c1c82 */ /* 0x000fe40008000000 */
[----:B------:R-:W-:Y:S01]  /*2920*/  @UP1 UMOV UR73, UR5 ;  /* 0x0000000500491c82 */ /* 0x000fe20008000000 */
[----:B------:R-:W-:Y:S05]  /*2930*/  BRA.U !UP0, `(.L_x_30) ;  /* 0x0000000108dc7547 */ /* 0x000fea000b800000 */
[----:B------:R-:W1:Y:S01]  /*2940*/  LDCU.128 UR16, c[0x0][0xb10] ;  /* 0x00016200ff1077ac */ /* 0x000e620008000c00 */
[----:B------:R-:W-:Y:S02]  /*2950*/  R2UR UR8, R2 ;  /* 0x00000000020872ca */ /* 0x000fe400000e0000 */
[----:B------:R-:W-:Y:S01]  /*2960*/  R2UR UR12, R3 ;  /* 0x00000000030c72ca */ /* 0x000fe200000e0000 */
[----:B------:R-:W2:Y:S01]  /*2970*/  LDCU UR20, c[0x0][0xb20] ;  /* 0x00016400ff1477ac */ /* 0x000ea20008000800 */
[----:B------:R-:W3:Y:S01]  /*2980*/  LDCU UR13, c[0x0][0xb0c] ;  /* 0x00016180ff0d77ac */ /* 0x000ee20008000800 */
[----:B------:R-:W4:Y:S01]  /*2990*/  LDCU.64 UR14, c[0x0][0xb28] ;  /* 0x00016500ff0e77ac */ /* 0x000f220008000a00 */
[----:B------:R-:W-:-:S07]  /*29a0*/  UISETP.NE.AND UP3, UPT, UR39, 0x1, UPT ;  /* 0x000000012700788c */ /* 0x000fce000bf65270 */
[----:B-1----:R-:W-:Y:S02]  /*29b0*/  UIMAD.WIDE.U32 UR4, UR8, UR19, URZ ;  /* 0x00000013080472a5 */ /* 0x002fe4000f8e00ff */
[----:B------:R-:W-:Y:S02]  /*29c0*/  UIMAD.WIDE.U32 UR6, UR12, UR16, URZ ;  /* 0x000000100c0672a5 */ /* 0x000fe4000f8e00ff */
[----:B------:R-:W-:Y:S02]  /*29d0*/  UISETP.NE.AND UP0, UPT, UR18, 0x1, UPT ;  /* 0x000000011200788c */ /* 0x000fe4000bf05270 */
[----:B------:R-:W-:Y:S01]  /*29e0*/  UIMAD.WIDE.U32 UR10, UR73, UR19, URZ ;  /* 0x00000013490a72a5 */ /* 0x000fe2000f8e00ff */
[----:B------:R-:W-:Y:S01]  /*29f0*/  UMOV UR4, UR5 ;  /* 0x0000000500047c82 */ /* 0x000fe20008000000 */
[----:B---3--:R-:W-:Y:S02]  /*2a00*/  UISETP.NE.AND UP2, UPT, UR13, 0x1, UPT ;  /* 0x000000010d00788c */ /* 0x008fe4000bf45270 */
[----:B--2---:R-:W-:-:S03]  /*2a10*/  USHF.R.U32.HI UR5, URZ, UR20, UR4 ;  /* 0x00000014ff057299 */ /* 0x004fc60008011604 */
[----:B------:R-:W-:Y:S01]  /*2a20*/  UMOV UR4, UR7 ;  /* 0x0000000700047c82 */ /* 0x000fe20008000000 */
[----:B------:R-:W-:Y:S02]  /*2a30*/  USEL UR5, UR8, UR5, !UP0 ;  /* 0x0000000508057287 */ /* 0x000fe4000c000000 */
[----:B------:R-:W-:Y:S02]  /*2a40*/  USHF.R.U32.HI UR4, URZ, UR17, UR4 ;  /* 0x00000011ff047299 */ /* 0x000fe40008011604 */
[----:B----4-:R-:W-:Y:S02]  /*2a50*/  UIMAD.WIDE.U32 UR6, UR5, UR14, URZ ;  /* 0x0000000e050672a5 */ /* 0x010fe4000f8e00ff */
[----:B------:R-:W-:Y:S02]  /*2a60*/  USEL UR12, UR12, UR4, !UP2 ;  /* 0x000000040c0c7287 */ /* 0x000fe4000d000000 */
[----:B------:R-:W-:Y:S01]  /*2a70*/  UIMAD.WIDE.U32 UR8, UR76, UR16, URZ ;  /* 0x000000104c0872a5 */ /* 0x000fe2000f8e00ff */
[----:B------:R-:W-:Y:S01]  /*2a80*/  UMOV UR4, UR11 ;  /* 0x0000000b00047c82 */ /* 0x000fe20008000000 */
[----:B------:R-:W-:Y:S01]  /*2a90*/  UIMAD.WIDE.U32 UR10, UR12, UR14, URZ ;  /* 0x0000000e0c0a72a5 */ /* 0x000fe2000f8e00ff */
[----:B------:R-:W-:Y:S01]  /*2aa0*/  UMOV UR6, UR7 ;  /* 0x0000000700067c82 */ /* 0x000fe20008000000 */
[----:B------:R-:W-:-:S02]  /*2ab0*/  USHF.R.U32.HI UR4, URZ, UR20, UR4 ;  /* 0x00000014ff047299 */ /* 0x000fc40008011604 */
[----:B------:R-:W-:Y:S01]  /*2ac0*/  @UP3 USHF.R.U32.HI UR5, URZ, UR15, UR6 ;  /* 0x0000000fff053299 */ /* 0x000fe20008011606 */
[----:B------:R-:W-:Y:S02]  /*2ad0*/  UMOV UR8, UR9 ;  /* 0x0000000900087c82 */ /* 0x000fe40008000000 */
[----:B------:R-:W-:Y:S01]  /*2ae0*/  UMOV UR6, UR11 ;  /* 0x0000000b00067c82 */ /* 0x000fe20008000000 */
[----:B------:R-:W-:Y:S02]  /*2af0*/  USHF.R.U32.HI UR17, URZ, UR17, UR8 ;  /* 0x00000011ff117299 */ /* 0x000fe40008011608 */
[----:B------:R-:W-:Y:S02]  /*2b00*/  @UP3 USHF.R.U32.HI UR12, URZ, UR15, UR6 ;  /* 0x0000000fff0c3299 */ /* 0x000fe40008011606 */
[----:B------:R-:W-:Y:S02]  /*2b10*/  USEL UR4, UR73, UR4, !UP0 ;  /* 0x0000000449047287 */ /* 0x000fe4000c000000 */
[----:B------:R-:W-:-:S02]  /*2b20*/  UIMAD UR6, UR39, UR5, URZ ;  /* 0x00000005270672a4 */ /* 0x000fc4000f8e02ff */
[----:B------:R-:W-:Y:S02]  /*2b30*/  USEL UR5, UR76, UR17, !UP2 ;  /* 0x000000114c057287 */ /* 0x000fe4000d000000 */
[----:B------:R-:W-:Y:S02]  /*2b40*/  UIMAD UR8, UR39, UR12, URZ ;  /* 0x0000000c270872a4 */ /* 0x000fe4000f8e02ff */
[----:B------:R-:W-:Y:S02]  /*2b50*/  UISETP.GE.AND UP0, UPT, UR4, UR6, UPT ;  /* 0x000000060400728c */ /* 0x000fe4000bf06270 */
[----:B------:R-:W-:Y:S02]  /*2b60*/  UIMAD.WIDE.U32 UR6, UR4, UR14, URZ ;  /* 0x0000000e040672a5 */ /* 0x000fe4000f8e00ff */
[----:B------:R-:W-:Y:S02]  /*2b70*/  UISETP.GE.OR UP0, UPT, UR5, UR8, UP0 ;  /* 0x000000080500728c */ /* 0x000fe40008706670 */
[----:B------:R-:W-:-:S02]  /*2b80*/  UIMAD.WIDE.U32 UR8, UR5, UR14, URZ ;  /* 0x0000000e050872a5 */ /* 0x000fc4000f8e00ff */
[----:B------:R-:W-:Y:S01]  /*2b90*/  UIADD3 UR10, UPT, UPT, -UR4, URZ, URZ ;  /* 0x000000ff040a7290 */ /* 0x000fe2000fffe1ff */
[----:B------:R-:W-:Y:S02]  /*2ba0*/  UMOV UR6, UR7 ;  /* 0x0000000700067c82 */ /* 0x000fe40008000000 */
[----:B------:R-:W-:Y:S02]  /*2bb0*/  USHF.R.U32.HI UR6, URZ, UR15, UR6 ;  /* 0x0000000fff067299 */ /* 0x000fe40008011606 */
[----:B------:R-:W-:Y:S02]  /*2bc0*/  UIMAD UR10, UR18, UR10, UR73 ;  /* 0x0000000a120a72a4 */ /* 0x000fe4000f8e0249 */
[----:B------:R-:W-:Y:S01]  /*2bd0*/  USEL UR6, UR4, UR6, !UP3 ;  /* 0x0000000604067287 */ /* 0x000fe2000d800000 */
[----:B------:R-:W-:Y:S01]  /*2be0*/  @!UP0 UMOV UR7, UR9 ;  /* 0x0000000900078c82 */ /* 0x000fe20008000000 */
[----:B------:R-:W-:Y:S02]  /*2bf0*/  UIADD3 UR9, UPT, UPT, -UR5, URZ, URZ ;  /* 0x000000ff05097290 */ /* 0x000fe4000fffe1ff */
[----:B------:R-:W-:-:S02]  /*2c00*/  @!UP0 USHF.R.U32.HI UR7, URZ, UR15, UR7 ;  /* 0x0000000fff078299 */ /* 0x000fc40008011607 */
[----:B------:R-:W-:Y:S02]  /*2c10*/  UIADD3 UR8, UPT, UPT, -UR6, URZ, URZ ;  /* 0x000000ff06087290 */ /* 0x000fe4000fffe1ff */
[----:B------:R-:W-:Y:S02]  /*2c20*/  @!UP0 USEL UR7, UR5, UR7, !UP3 ;  /* 0x0000000705078287 */ /* 0x000fe4000d800000 */
[----:B------:R-:W-:Y:S02]  /*2c30*/  UIMAD UR8, UR39, UR8, UR4 ;  /* 0x00000008270872a4 */ /* 0x000fe4000f8e0204 */
[----:B------:R-:W-:Y:S02]  /*2c40*/  @!UP0 UIADD3 UR6, UPT, UPT, UR6, -UR7, URZ ;  /* 0x8000000706068290 */ /* 0x000fe4000fffe0ff */
[----:B------:R-:W-:Y:S02]  /*2c50*/  @!UP0 UIMAD UR7, UR8, UR12, UR7 ;  /* 0x0000000c080782a4 */ /* 0x000fe4000f8e0207 */
[----:B------:R-:W-:-:S02]  /*2c60*/  @!UP0 UIMAD UR4, UR39, UR6, UR5 ;  /* 0x00000006270482a4 */ /* 0x000fc4000f8e0205 */
[----:B------:R-:W-:Y:S02]  /*2c70*/  UIMAD UR6, UR13, UR9, UR76 ;  /* 0x000000090d0672a4 */ /* 0x000fe4000f8e024c */
[----:B------:R-:W-:Y:S01]  /*2c80*/  UIMAD UR73, UR4, UR18, UR10 ;  /* 0x00000012044972a4 */ /* 0x000fe2000f8e020a */
[----:B------:R-:W-:Y:S02]  /*2c90*/  @!UP0 UMOV UR5, UR7 ;  /* 0x0000000700058c82 */ /* 0x000fe40008000000 */
[----:B------:R-:W-:-:S12]  /*2ca0*/  UIMAD UR76, UR5, UR13, UR6 ;  /* 0x0000000d054c72a4 */ /* 0x000fd8000f8e0206 */
.L_x_30:
        /* <DEDUP_REMOVED lines=20> */
.L_x_31:
[----:B------:R-:W-:Y:S02]  /*2df0*/  R2UR UR5, R64 ;  /* 0x00000000400572ca */ /* 0x000fe400000e0000 */
[----:B------:R-:W-:Y:S02]  /*2e00*/  R2UR UR4, R63 ;  /* 0x000000003f0472ca */ /* 0x000fe400000e0000 */
[----:B------:R-:W-:Y:S02]  /*2e10*/  PLOP3.LUT P1, PT, PT, PT, PT, 0x80, 0x8 ;  /* 0x000000000008781c */ /* 0x000fe40003f2f070 */
[----:B------:R-:W-:-:S07]  /*2e20*/  LOP3.LUT R11, R11, 0x1, RZ, 0x3c, !PT ;  /* 0x000000010b0b7812 */ /* 0x000fce00078e3cff */
[----:B------:R-:W-:Y:S02]  /*2e30*/  UIADD3 UR24, UPT, UPT, UR76, UR5, URZ ;  /* 0x000000054c187290 */ /* 0x000fe4000fffe0ff */
[----:B------:R-:W-:Y:S01]  /*2e40*/  UIADD3 UR20, UPT, UPT, UR73, UR4, URZ ;  /* 0x0000000449147290 */ /* 0x000fe2000fffe0ff */
[----:B------:R-:W-:Y:S11]  /*2e50*/  BRA.U UP1, `(.L_x_32) ;  /* 0xffffffe501947547 */ /* 0x000ff6000b83ffff */
[----:B------:R-:W-:Y:S01]  /*2e60*/  UIADD3 UR54, UPT, UPT, UR54, 0x18, URZ ;  /* 0x0000001836367890 */ /* 0x000fe2000fffe0ff */
[----:B------:R-:W-:-:S03]  /*2e70*/  MOV R3, UR52 ;  /* 0x0000003400037c02 */ /* 0x000fc60008000f00 */
[----:B------:R-:W-:Y:S01]  /*2e80*/  ULEA UR4, UR53, UR54, 0x3 ;  /* 0x0000003635047291 */ /* 0x000fe2000f8e18ff */
[----:B------:R-:W-:-:S08]  /*2e90*/  SHF.L.U32 R3, R3, 0x1f, RZ ;  /* 0x0000001f03037819 */ /* 0x000fd000000006ff */
[----:B------:R-:W1:Y:S02]  /*2ea0*/  SYNCS.PHASECHK.TRANS64.TRYWAIT P0, [UR4], R3 ;  /* 0x00000003ff0075a7 */ /* 0x000e640008001104 */
[----:B-1----:R-:W-:Y:S05]  /*2eb0*/  @!P0 BRA `(.L_x_33) ;  /* 0x0000009400388947 */ /* 0x002fea0003800000 */
.L_x_163:
[----:B------:R-:W-:-:S04]  /*2ec0*/  UIADD3 UR4, UPT, UPT, UR53, 0x1, URZ ;  /* 0x0000000135047890 */ /* 0x000fc8000fffe0ff */
[----:B------:R-:W-:-:S04]  /*2ed0*/  UISETP.NE.AND UP0, UPT, UR4, 0x3, UPT ;  /* 0x000000030400788c */ /* 0x000fc8000bf05270 */
[----:B------:R-:W-:Y:S02]  /*2ee0*/  USEL UR5, URZ, 0x1, UP0 ;  /* 0x00000001ff057887 */ /* 0x000fe40008000000 */
[----:B------:R-:W-:Y:S02]  /*2ef0*/  USEL UR4, UR4, URZ, UP0 ;  /* 0x000000ff04047287 */ /* 0x000fe40008000000 */
[----:B------:R-:W-:Y:S02]  /*2f00*/  ULOP3.LUT UR52, UR52, UR5, URZ, 0x3c, !UPT ;  /* 0x0000000534347292 */ /* 0x000fe4000f8e3cff */
[----:B------:R-:W-:-:S04]  /*2f10*/  ULEA UR5, UR4, UR54, 0x3 ;  /* 0x0000003604057291 */ /* 0x000fc8000f8e18ff */
[----:B-1----:R-:W-:-:S04]  /*2f20*/  MOV R3, UR52 ;  /* 0x0000003400037c02 */ /* 0x002fc80008000f00 */
[----:B------:R-:W-:-:S04]  /*2f30*/  SHF.L.U32 R3, R3, 0x1f, RZ ;  /* 0x0000001f03037819 */ /* 0x000fc800000006ff */
[----:B------:R-:W1:Y:S02]  /*2f40*/  SYNCS.PHASECHK.TRANS64.TRYWAIT P0, [UR5], R3 ;  /* 0x00000003ff0075a7 */ /* 0x000e640008001105 */
[----:B-1----:R-:W-:Y:S05]  /*2f50*/  @!P0 BRA `(.L_x_34) ;  /* 0x0000009400288947 */ /* 0x002fea0003800000 */
.L_x_165:
[----:B------:R-:W-:-:S04]  /*2f60*/  UIADD3 UR4, UPT, UPT, UR4, 0x1, URZ ;  /* 0x0000000104047890 */ /* 0x000fc8000fffe0ff */
[----:B------:R-:W-:-:S04]  /*2f70*/  UISETP.NE.AND UP0, UPT, UR4, 0x3, UPT ;  /* 0x000000030400788c */ /* 0x000fc8000bf05270 */
[----:B------:R-:W-:Y:S02]  /*2f80*/  USEL UR5, URZ, 0x1, UP0 ;  /* 0x00000001ff057887 */ /* 0x000fe40008000000 */
[----:B------:R-:W-:Y:S02]  /*2f90*/  USEL UR4, UR4, URZ, UP0 ;  /* 0x000000ff04047287 */ /* 0x000fe40008000000 */
[----:B------:R-:W-:Y:S02]  /*2fa0*/  ULOP3.LUT UR5, UR52, UR5, URZ, 0x3c, !UPT ;  /* 0x0000000534057292 */ /* 0x000fe4000f8e3cff */
[----:B------:R-:W-:-:S04]  /*2fb0*/  ULEA UR4, UR4, UR54, 0x3 ;  /* 0x0000003604047291 */ /* 0x000fc8000f8e18ff */
[----:B------:R-:W-:Y:S02]  /*2fc0*/  IMAD.U32 R2, RZ, RZ, UR5 ;  /* 0x00000005ff027e24 */ /* 0x000fe4000f8e00ff */
[----:B-1----:R-:W-:-:S03]  /*2fd0*/  MOV R0, UR4 ;  /* 0x0000000400007c02 */ /* 0x002fc60008000f00 */
[----:B------:R-:W-:-:S07]  /*2fe0*/  SHF.L.U32 R3, R2, 0x1f, RZ ;  /* 0x0000001f02037819 */ /* 0x000fce00000006ff */
.L_x_35:
[----:B-1----:R1:W2:Y:S02]  /*2ff0*/  SYNCS.PHASECHK.TRANS64.TRYWAIT P0, [R0+URZ], R3 ;  /* 0x00000003000075a7 */ /* 0x0022a400080011ff */
[----:B--2---:R-:W-:Y:S05]  /*3000*/  @!P0 NANOSLEEP.SYNCS 0x989680 ;  /* 0x009896800000895d */ /* 0x004fea0003900000 */
[----:B------:R-:W2:Y:S02]  /*3010*/  @!P0 SYNCS.PHASECHK.TRANS64 P0, [R0+URZ], R3 ;  /* 0x00000003000085a7 */ /* 0x000ea400080010ff */
[----:B--2---:R-:W-:Y:S05]  /*3020*/  @P0 EXIT ;  /* 0x000000000000094d */ /* 0x004fea0003800000 */
[----:B------:R-:W-:Y:S05]  /*3030*/  BRA `(.L_x_35) ;  /* 0xfffffffc00ec7947 */ /* 0x000fea000383ffff */
.L_x_16:
[----:B------:R-:W2:Y:S02]  /*3040*/  S2UR UR4, SR_CgaCtaId ;  /* 0x00000000000479c3 */ /* 0x000ea40000008800 */
[----:B--2---:R-:W-:-:S04]  /*3050*/  UISETP.NE.AND UP0, UPT, UR4, URZ, UPT ;  /* 0x000000ff0400728c */ /* 0x004fc8000bf05270 */
[----:B------:R-:W-:-:S09]  /*3060*/  UISETP.NE.OR UP0, UPT, UR18, 0x1, UP0 ;  /* 0x000000011200788c */ /* 0x000fd20008705670 */
[----:B------:R-:W-:Y:S05]  /*3070*/  BRA.U UP0, `(.L_x_36) ;  /* 0x0000000100b47547 */ /* 0x000fea000b800000 */
[----:B------:R-:W2:Y:S01]  /*3080*/  S2UR UR5, SR_CgaCtaId ;  /* 0x00000000000579c3 */ /* 0x000ea20000008800 */
[----:B------:R-:W-:Y:S01]  /*3090*/  UMOV UR4, 0x400 ;  /* 0x0000040000047882 */ /* 0x000fe20000000000 */
[----:B------:R-:W-:Y:S01]  /*30a0*/  HFMA2 R3, -RZ, RZ, 0, 5.9604644775390625e-08 ;  /* 0x00000001ff037431 */ /* 0x000fe200000001ff */
[----:B------:R-:W-:Y:S01]  /*30b0*/  ISETP.NE.AND P0, PT, R0, RZ, PT ;  /* 0x000000ff0000720c */ /* 0x000fe20003f05270 */
[----:B------:R-:W-:Y:S01]  /*30c0*/  IMAD.MOV.U32 R8, RZ, RZ, RZ ;  /* 0x000000ffff087224 */ /* 0x000fe200078e00ff */
[----:B--2---:R-:W-:-:S04]  /*30d0*/  ULEA UR4, UR5, UR4, 0x18 ;  /* 0x0000000405047291 */ /* 0x004fc8000f8ec0ff */
[----:B------:R-:W-:Y:S02]  /*30e0*/  UIADD3 UR5, UPT, UPT, UR4, 0x88, URZ ;  /* 0x0000008804057890 */ /* 0x000fe4000fffe0ff */
[----:B------:R-:W-:Y:S02]  /*30f0*/  UIADD3 UR8, UPT, UPT, UR4, 0x80, URZ ;  /* 0x0000008004087890 */ /* 0x000fe4000fffe0ff */
[----:B------:R-:W-:-:S12]  /*3100*/  UPRMT UR5, URZ, 0x654, UR5 ;  /* 0x00000654ff057896 */ /* 0x000fd80008000005 */
.L_x_39:
[----:B------:R-:W-:Y:S01]  /*3110*/  SHF.L.U32 R7, R3, 0x1f, RZ ;  /* 0x0000001f03077819 */ /* 0x000fe200000006ff */
[----:B------:R-:W-:Y:S02]  /*3120*/  IMAD.U32 R9, RZ, RZ, UR8 ;  /* 0x00000008ff097e24 */ /* 0x000fe4000f8e00ff */
[----:B------:R-:W-:Y:S01]  /*3130*/  @!P0 IMAD.MOV.U32 R5, RZ, RZ, 0x10 ;  /* 0x00000010ff058424 */ /* 0x000fe200078e00ff */
[----:B------:R-:W2:Y:S02]  /*3140*/  SYNCS.PHASECHK.TRANS64.TRYWAIT P1, [UR4+0x88], R7 ;  /* 0x00008807ff0075a7 */ /* 0x000ea40008021104 */
[----:B------:R-:W-:-:S04]  /*3150*/  PRMT R9, R0, 0x654, R9 ;  /* 0x0000065400097816 */ /* 0x000fc80000000009 */
[----:B------:R-:W-:Y:S01]  /*3160*/  SEL R2, R9, R2, !P0 ;  /* 0x0000000209027207 */ /* 0x000fe20004000000 */
[----:B--2---:R-:W-:Y:S06]  /*3170*/  @!P1 BRA `(.L_x_37) ;  /* 0x0000009000b89947 */ /* 0x004fec0003800000 */
.L_x_167:
[----:B------:R-:W-:Y:S01]  /*3180*/  UIADD3 UR6, UPT, UPT, UR4, 0xc0, URZ ;  /* 0x000000c004067890 */ /* 0x000fe2000fffe0ff */
[----:B------:R3:W-:Y:S01]  /*3190*/  @!P0 SYNCS.ARRIVE.TRANS64.RED RZ, [R2+URZ], R5 ;  /* 0x0000000502ff89a7 */ /* 0x0007e200080004ff */
[----:B------:R-:W-:Y:S01]  /*31a0*/  UIADD3 UR7, UPT, UPT, UR4, 0x80, URZ ;  /* 0x0000008004077890 */ /* 0x000fe2000fffe0ff */
[----:B------:R-:W-:-:S08]  /*31b0*/  LOP3.LUT R3, R3, 0x1, RZ, 0x3c, !PT ;  /* 0x0000000103037812 */ /* 0x000fd000078e3cff */
[----:B------:R-:W-:Y:S06]  /*31c0*/  UGETNEXTWORKID.BROADCAST [UR6], [UR7] ;  /* 0x00000000060073ca */ /* 0x000fec0008000100 */
[----:B---3--:R-:W-:-:S04]  /*31d0*/  SHF.L.U32 R5, R8, 0x1f, RZ ;  /* 0x0000001f08057819 */ /* 0x008fc800000006ff */
[----:B------:R-:W3:Y:S02]  /*31e0*/  SYNCS.PHASECHK.TRANS64.TRYWAIT P1, [UR4+0x80], R5 ;  /* 0x00008005ff0075a7 */ /* 0x000ee40008021104 */
[----:B---3--:R-:W-:Y:S05]  /*31f0*/  @!P1 BRA `(.L_x_38) ;  /* 0x0000009000b09947 */ /* 0x008fea0003800000 */
.L_x_169:
[----:B--2---:R-:W2:Y:S01]  /*3200*/  LDS.128 R4, [UR4+0xc0] ;  /* 0x0000c004ff047984 */ /* 0x004ea20008000c00 */
[----:B------:R-:W-:Y:S01]  /*3210*/  LOP3.LUT R8, R8, 0x1, RZ, 0x3c, !PT ;  /* 0x0000000108087812 */ /* 0x000fe200078e3cff */
[----:B------:R-:W-:Y:S01]  /*3220*/  @!PT LDS RZ, [RZ] ;  /* 0x00000000fffff984 */ /* 0x000fe20000000800 */
[----:B------:R-:W-:Y:S01]  /*3230*/  @!PT LDS RZ, [RZ] ;  /* 0x00000000fffff984 */ /* 0x000fe20000000800 */
[----:B------:R-:W-:Y:S01]  /*3240*/  @!PT LDS RZ, [RZ] ;  /* 0x00000000fffff984 */ /* 0x000fe20000000800 */
[----:B------:R-:W-:Y:S01]  /*3250*/  @!PT LDS RZ, [RZ] ;  /* 0x00000000fffff984 */ /* 0x000fe20000000800 */
[----:B------:R3:W-:Y:S06]  /*3260*/  MEMBAR.ALL.CTA ;  /* 0x0000000000007992 */ /* 0x0007ec0000008000 */
[----:B---3--:R-:W3:Y:S02]  /*3270*/  FENCE.VIEW.ASYNC.S ;  /* 0x00000000000073c6 */ /* 0x008ee40000000000 */
[----:B---3--:R-:W-:Y:S01]  /*3280*/  SYNCS.ARRIVE.TRANS64.RED.A1T0 RZ, [UR5], RZ ;  /* 0x000000ffffff79a7 */ /* 0x008fe20008100405 */
[----:B--2---:R-:W-:-:S13]  /*3290*/  LOP3.LUT P1, RZ, R6, 0x1, RZ, 0xc0, !PT ;  /* 0x0000000106ff7812 */ /* 0x004fda000782c0ff */
[----:B------:R-:W-:Y:S05]  /*32a0*/  @P1 BRA `(.L_x_39) ;  /* 0xfffffffc00981947 */ /* 0x000fea000383ffff */
[----:B------:R-:W-:-:S04]  /*32b0*/  SHF.L.U32 R0, R3, 0x1f, RZ ;  /* 0x0000001f03007819 */ /* 0x000fc800000006ff */
[----:B------:R-:W2:Y:S02]  /*32c0*/  SYNCS.PHASECHK.TRANS64 P0, [UR4+0x88], R0 ;  /* 0x00008800ff0075a7 */ /* 0x000ea40008001004 */
[----:B-12---:R-:W-:Y:S05]  /*32d0*/  @P0 EXIT ;  /* 0x000000000000094d */ /* 0x006fea0003800000 */
[----:B------:R-:W-:-:S07]  /*32e0*/  MOV R0, UR4 ;  /* 0x0000000400007c02 */ /* 0x000fce0008000f00 */
.L_x_40:
[----:B-1----:R-:W-:-:S04]  /*32f0*/  SHF.L.U32 R5, R3, 0x1f, RZ ;  /* 0x0000001f03057819 */ /* 0x002fc800000006ff */
[----:B------:R1:W2:Y:S03]  /*3300*/  SYNCS.PHASECHK.TRANS64.TRYWAIT P0, [R0+URZ+0x88], R5 ;  /* 0x00008805000075a7 */ /* 0x0002a600080011ff */
[----:B--2---:R-:W-:Y:S05]  /*3310*/  @!P0 NANOSLEEP.SYNCS 0x989680 ;  /* 0x009896800000895d */ /* 0x004fea0003900000 */
[----:B------:R-:W2:Y:S02]  /*3320*/  @!P0 SYNCS.PHASECHK.TRANS64 P0, [R0+URZ+0x88], R5 ;  /* 0x00008805000085a7 */ /* 0x000ea400080010ff */
[----:B--2---:R-:W-:Y:S05]  /*3330*/  @P0 EXIT ;  /* 0x000000000000094d */ /* 0x004fea0003800000 */
[----:B------:R-:W-:Y:S05]  /*3340*/  BRA `(.L_x_40) ;  /* 0xfffffffc00e87947 */ /* 0x000fea000383ffff */
.L_x_36:
[----:B------:R-:W-:-:S09]  /*3350*/  UISETP.NE.AND UP0, UPT, UR18, URZ, UPT ;  /* 0x000000ff1200728c */ /* 0x000fd2000bf05270 */
[----:B------:R-:W-:Y:S05]  /*3360*/  BRA.U UP0, `(.L_x_41) ;  /* 0x0000001100007547 */ /* 0x000fea000b800000 */
[----:B------:R-:W2:Y:S01]  /*3370*/  S2UR UR7, SR_CgaCtaId ;  /* 0x00000000000779c3 */ /* 0x000ea20000008800 */
[----:B------:R-:W-:Y:S01]  /*3380*/  UMOV UR4, 0x40 ;  /* 0x0000004000047882 */ /* 0x000fe20000000000 */
[----:B------:R-:W-:Y:S01]  /*3390*/  NOP ;  /* 0x0000000000007918 */ /* 0x000fe20000000000 */
[----:B------:R-:W-:Y:S01]  /*33a0*/  UMOV UR6, 0x400 ;  /* 0x0000040000067882 */ /* 0x000fe20000000000 */
[----:B--2---:R-:W-:Y:S02]  /*33b0*/  ULEA UR5, UR7, UR4, 0x18 ;  /* 0x0000000407057291 */ /* 0x004fe4000f8ec0ff */
[----:B------:R-:W-:-:S07]  /*33c0*/  ULEA UR6, UR7, UR6, 0x18 ;  /* 0x0000000607067291 */ /* 0x000fce000f8ec0ff */
[----:B------:R-:W2:Y:S02]  /*33d0*/  LDS.U8 R0, [UR5+0x1c] ;  /* 0x00001c05ff007984 */ /* 0x000ea40008000000 */
[----:B--2---:R-:W-:-:S13]  /*33e0*/  ISETP.NE.AND P0, PT, R0, RZ, PT ;  /* 0x000000ff0000720c */ /* 0x004fda0003f05270 */
[----:B------:R-:W-:Y:S05]  /*33f0*/  @P0 BRA `(.L_x_42) ;  /* 0x0000000000580947 */ /* 0x000fea0003800000 */
[----:B------:R-:W-:-:S13]  /*3400*/  ELECT P0, URZ, PT ;  /* 0x0000000000ff782f */ /* 0x000fda0003800000 */
[----:B------:R-:W-:Y:S05]  /*3410*/  @!P0 BRA `(.L_x_43) ;  /* 0x0000000000608947 */ /* 0x000fea0003800000 */
[----:B------:R-:W-:Y:S01]  /*3420*/  UMOV UR4, 0x10 ;  /* 0x0000001000047882 */ /* 0x000fe20000000000 */
[----:B------:R-:W-:Y:S01]  /*3430*/  HFMA2 R0, -RZ, RZ, 0, 5.9604644775390625e-08 ;  /* 0x00000001ff007431 */ /* 0x000fe200000001ff */
[----:B------:R-:W-:-:S03]  /*3440*/  MOV R2, 0xffff ;  /* 0x0000ffff00027802 */ /* 0x000fc60000000f00 */
[----:B------:R-:W-:Y:S04]  /*3450*/  DEPBAR.LE SB2, 0x36 ;  /* 0x0000ad800000791a */ /* 0x000fe80000000000 */
[----:B------:R-:W2:Y:S02]  /*3460*/  UTCATOMSWS.FIND_AND_SET.ALIGN UP0, UR4, UR4 ;  /* 0x00000004000475e3 */ /* 0x000ea40008000800 */
[----:B--2---:R-:W-:Y:S01]  /*3470*/  MOV R3, UR4 ;  /* 0x0000000400037c02 */ /* 0x004fe20008000f00 */
[----:B------:R-:W-:Y:S06]  /*3480*/  BRA.U UP0, `(.L_x_44) ;  /* 0x0000000100187547 */ /* 0x000fec000b800000 */
.L_x_45:
[----:B------:R-:W-:Y:S05]  /*3490*/  NANOSLEEP 0x64 ;  /* 0x000000640000795d */ /* 0x000fea0003800000 */
[----:B------:R-:W-:-:S05]  /*34a0*/  UMOV UR4, 0x10 ;  /* 0x0000001000047882 */ /* 0x000fca0000000000 */
[----:B------:R-:W-:Y:S04]  /*34b0*/  DEPBAR.LE SB2, 0x36 ;  /* 0x0000ad800000791a */ /* 0x000fe80000000000 */
[----:B------:R-:W2:Y:S02]  /*34c0*/  UTCATOMSWS.FIND_AND_SET.ALIGN UP0, UR4, UR4 ;  /* 0x00000004000475e3 */ /* 0x000ea40008000800 */
[----:B--2---:R-:W-:Y:S01]  /*34d0*/  MOV R3, UR4 ;  /* 0x0000000400037c02 */ /* 0x004fe20008000f00 */
[----:B------:R-:W-:Y:S05]  /*34e0*/  BRA.U !UP0, `(.L_x_45) ;  /* 0xfffffffd08e87547 */ /* 0x000fea000b83ffff */
.L_x_44:
[-C--:B------:R-:W-:Y:S02]  /*34f0*/  SHF.L.U32 R2, R2, R3.reuse, RZ ;  /* 0x0000000302027219 */ /* 0x080fe400000006ff */
[----:B------:R-:W-:Y:S01]  /*3500*/  SHF.L.U32 R0, R0, R3, RZ ;  /* 0x0000000300007219 */ /* 0x000fe200000006ff */
[----:B------:R-:W-:Y:S02]  /*3510*/  IMAD.SHL.U32 R3, R3, 0x20, RZ ;  /* 0x0000002003037824 */ /* 0x000fe400078e00ff */
[----:B------:R2:W-:Y:S04]  /*3520*/  ATOMS.OR RZ, [UR5+0x14], R2 ;  /* 0x00001402ffff798c */ /* 0x0005e8000b000005 */
[----:B------:R2:W-:Y:S04]  /*3530*/  ATOMS.OR RZ, [UR5+0x18], R0 ;  /* 0x00001800ffff798c */ /* 0x0005e8000b000005 */
[----:B------:R2:W-:Y:S01]  /*3540*/  STS [UR6+0xd0], R3 ;  /* 0x0000d003ff007988 */ /* 0x0005e20008000806 */
[----:B------:R-:W-:Y:S05]  /*3550*/  BRA `(.L_x_43) ;  /* 0x0000000000107947 */ /* 0x000fea0003800000 */
.L_x_42:
[----:B------:R-:W-:Y:S02]  /*3560*/  MOV R0, 0xffffffff ;  /* 0xffffffff00007802 */ /* 0x000fe40000000f00 */
[----:B------:R-:W-:-:S03]  /*3570*/  MOV R2, 0x35a0 ;  /* 0x000035a000027802 */ /* 0x000fc60000000f00 */
[----:B------:R2:W-:Y:S04]  /*3580*/  STS [UR6+0xd0], R0 ;  /* 0x0000d000ff007988 */ /* 0x0005e80008000806 */
[----:B-12--5:R-:W-:Y:S05]  /*3590*/  CALL.REL.NOINC `($__internal_1_$__cuda_sm10x_tcgen05_guardrail_trap_phase_invalid_during_alloc) ;  /* 0x00000098006c7944 */ /* 0x026fea0003c00000 */
.L_x_43:
[----:B------:R-:W-:Y:S05]  /*35a0*/  WARPSYNC.ALL ;  /* 0x0000000000007948 */ /* 0x000fea0003800000 */
[----:B------:R-:W3:Y:S01]  /*35b0*/  S2UR UR4, SR_CgaCtaId ;  /* 0x00000000000479c3 */ /* 0x000ee20000008800 */
[----:B------:R-:W-:Y:S01]  /*35c0*/  UMOV UR24, 0x400 ;  /* 0x0000040000187882 */ /* 0x000fe20000000000 */
[----:B------:R-:W-:-:S06]  /*35d0*/  NOP ;  /* 0x0000000000007918 */ /* 0x000fcc0000000000 */
[----:B------:R-:W-:Y:S06]  /*35e0*/  BAR.ARV 0x6, 0xa0 ;  /* 0x0182800000007b1d */ /* 0x000fec0000002000 */
[----:B------:R-:W4:Y:S01]  /*35f0*/  LDCU UR6, c[0x0][0x390] ;  /* 0x00007200ff0677ac */ /* 0x000f220008000800 */
[----:B------:R-:W-:Y:S01]  /*3600*/  IMAD.MOV.U32 R8, RZ, RZ, 0x1 ;  /* 0x00000001ff087424 */ /* 0x000fe200078e00ff */
[----:B------:R-:W2:Y:S01]  /*3610*/  LDCU UR7, c[0x0][0x390] ;  /* 0x00007200ff0777ac */ /* 0x000ea20008000800 */
[----:B------:R-:W-:Y:S01]  /*3620*/  UMOV UR27, URZ ;  /* 0x000000ff001b7c82 */ /* 0x000fe20008000000 */
[----:B------:R-:W-:Y:S01]  /*3630*/  UMOV UR23, URZ ;  /* 0x000000ff00177c82 */ /* 0x000fe20008000000 */
[----:B---3--:R-:W-:Y:S01]  /*3640*/  ULEA UR24, UR4, UR24, 0x18 ;  /* 0x0000001804187291 */ /* 0x008fe2000f8ec0ff */
[----:B------:R-:W-:Y:S01]  /*3650*/  UMOV UR44, 0x0 ;  /* 0x00000000002c7882 */ /* 0x000fe20000000000 */
[----:B------:R-:W-:-:S02]  /*3660*/  UMOV UR45, 0x8218910 ;  /* 0x08218910002d7882 */ /* 0x000fc40000000000 */
[----:B------:R-:W-:Y:S02]  /*3670*/  UIADD3 UR4, UPT, UPT, UR24, 0x8400, URZ ;  /* 0x0000840018047890 */ /* 0x000fe4000fffe0ff */
[----:B------:R-:W-:Y:S02]  /*3680*/  UIADD3 UR5, UPT, UPT, UR24, 0x20400, URZ ;  /* 0x0002040018057890 */ /* 0x000fe4000fffe0ff */
[----:B----4-:R-:W-:Y:S01]  /*3690*/  UIADD3 UR6, UPT, UPT, UR6, 0x3f, URZ ;  /* 0x0000003f06067890 */ /* 0x010fe2000fffe0ff */
[----:B------:R-:W3:Y:S01]  /*36a0*/  LDS R9, [UR24+0xd0] ;  /* 0x0000d018ff097984 */ /* 0x000ee20008000800 */
[----:B------:R-:W-:Y:S02]  /*36b0*/  USHF.R.U32.HI UR25, URZ, 0x4, UR4 ;  /* 0x00000004ff197899 */ /* 0x000fe40008011604 */
[----:B------:R-:W-:Y:S02]  /*36c0*/  USHF.R.S32.HI UR29, URZ, 0x1f, UR6 ;  /* 0x0000001fff1d7899 */ /* 0x000fe40008011406 */
[----:B------:R-:W-:-:S02]  /*36d0*/  USHF.R.U32.HI UR4, URZ, 0x4, UR5 ;  /* 0x00000004ff047899 */ /* 0x000fc40008011605 */
[----:B------:R-:W-:Y:S02]  /*36e0*/  ULEA.HI UR29, UR29, UR6, URZ, 0x6 ;  /* 0x000000061d1d7291 */ /* 0x000fe4000f8f30ff */
[----:B------:R-:W-:Y:S02]  /*36f0*/  UIADD3 UR46, UPT, UPT, UR24, 0x88, URZ ;  /* 0x00000088182e7890 */ /* 0x000fe4000fffe0ff */
[----:B------:R-:W-:Y:S02]  /*3700*/  USHF.R.S32.HI UR29, URZ, 0x6, UR29 ;  /* 0x00000006ff1d7899 */ /* 0x000fe4000801141d */
[----:B------:R-:W-:Y:S02]  /*3710*/  ULOP3.LUT UR25, UR25, 0x3fff, URZ, 0xc0, !UPT ;  /* 0x00003fff19197892 */ /* 0x000fe4000f8ec0ff */
[----:B------:R-:W-:Y:S02]  /*3720*/  UISETP.LT.AND UP0, UPT, UR29, 0x1, UPT ;  /* 0x000000011d00788c */ /* 0x000fe4000bf01270 */
[----:B------:R-:W-:-:S02]  /*3730*/  ULOP3.LUT UR4, UR4, 0x3fff, URZ, 0xc0, !UPT ;  /* 0x00003fff04047892 */ /* 0x000fc4000f8ec0ff */
[----:B------:R-:W-:Y:S01]  /*3740*/  USEL UR47, UR29, 0x1, !UP0 ;  /* 0x000000011d2f7887 */ /* 0x000fe2000c000000 */
[----:B------:R-:W-:Y:S01]  /*3750*/  UMOV UR42, 0x0 ;  /* 0x00000000002a7882 */ /* 0x000fe20000000000 */
[----:B------:R-:W-:Y:S01]  /*3760*/  UMOV UR43, 0x8218910 ;  /* 0x08218910002b7882 */ /* 0x000fe20000000000 */
[----:B------:R-:W-:Y:S01]  /*3770*/  UMOV UR40, 0x0 ;  /* 0x0000000000287882 */ /* 0x000fe20000000000 */
[----:B------:R-:W-:Y:S01]  /*3780*/  UMOV UR41, 0x8218910 ;  /* 0x0821891000297882 */ /* 0x000fe20000000000 */
[----:B------:R-:W-:Y:S01]  /*3790*/  UMOV UR38, 0x0 ;  /* 0x0000000000267882 */ /* 0x000fe20000000000 */
[----:B-1----:R-:W-:Y:S01]  /*37a0*/  UMOV UR39, 0x8218910 ;  /* 0x0821891000277882 */ /* 0x002fe20000000000 */
[----:B------:R-:W-:Y:S01]  /*37b0*/  UMOV UR36, 0x0 ;  /* 0x0000000000247882 */ /* 0x000fe20000000000 */
[----:B------:R-:W-:Y:S01]  /*37c0*/  UMOV UR37, 0x8218910 ;  /* 0x0821891000257882 */ /* 0x000fe20000000000 */
[----:B------:R-:W-:Y:S02]  /*37d0*/  UPRMT UR46, URZ, 0x654, UR46 ;  /* 0x00000654ff2e7896 */ /* 0x000fe4000800002e */
[----:B------:R-:W-:-:S02]  /*37e0*/  ULOP3.LUT UR25, UR25, 0x2000000, URZ, 0xfc, !UPT ;  /* 0x0200000019197892 */ /* 0x000fc4000f8efcff */
[----:B------:R-:W-:Y:S02]  /*37f0*/  ULOP3.LUT UR26, UR4, 0x2000000, URZ, 0xfc, !UPT ;  /* 0x02000000041a7892 */ /* 0x000fe4000f8efcff */
[----:B------:R-:W-:Y:S02]  /*3800*/  UIADD3 UR47, UPT, UPT, -UR47, URZ, URZ ;  /* 0x000000ff2f2f7290 */ /* 0x000fe4000fffe1ff */
[----:B--2---:R-:W-:Y:S01]  /*3810*/  UISETP.GE.AND UP4, UPT, UR7, 0x1, UPT ;  /* 0x000000010700788c */ /* 0x004fe2000bf86270 */
[----:B------:R-:W-:Y:S01]  /*3820*/  UMOV UR34, 0x0 ;  /* 0x0000000000227882 */ /* 0x000fe20000000000 */
[C---:B---3--:R-:W-:Y:S01]  /*3830*/  VIADD R3, R9.reuse, 0x80 ;  /* 0x0000008009037836 */ /* 0x048fe20000000000 */
[----:B------:R-:W-:Y:S01]  /*3840*/  LOP3.LUT R2, R9, 0xffff, RZ, 0xc0, !PT ;  /* 0x0000ffff09027812 */ /* 0x000fe200078ec0ff */
[----:B------:R-:W-:Y:S01]  /*3850*/  UMOV UR35, 0x8218910 ;  /* 0x0821891000237882 */ /* 0x000fe20000000000 */
[----:B------:R-:W-:Y:S01]  /*3860*/  UMOV UR32, 0x0 ;  /* 0x0000000000207882 */ /* 0x000fe20000000000 */
[----:B------:R-:W-:Y:S01]  /*3870*/  UMOV UR33, 0x8218910 ;  /* 0x0821891000217882 */ /* 0x000fe20000000000 */
[----:B------:R-:W-:Y:S01]  /*3880*/  LOP3.LUT R3, R3, 0xffff, RZ, 0xc0, !PT ;  /* 0x0000ffff03037812 */ /* 0x000fe200078ec0ff */
[----:B------:R-:W-:Y:S01]  /*3890*/  UMOV UR30, 0x0 ;  /* 0x00000000001e7882 */ /* 0x000fe20000000000 */
[----:B------:R-:W-:-:S03]  /*38a0*/  UMOV UR31, 0x8218910 ;  /* 0x08218910001f7882 */ /* 0x000fc60000000000 */
[----:B------:R1:W-:Y:S02]  /*38b0*/  STL.64 [R1], R2 ;  /* 0x0000000201007387 */ /* 0x0003e40000100a00 */
[----:B-1----:R-:W-:-:S07]  /*38c0*/  CS2R R2, SRZ ;  /* 0x0000000000027805 */ /* 0x002fce000001ff00 */
.L_x_52:
[----:B-1----:R-:W-:-:S04]  /*38d0*/  SHF.L.U32 R5, R3, 0x1f, RZ ;  /* 0x0000001f03057819 */ /* 0x002fc800000006ff */
[----:B------:R-:W1:Y:S02]  /*38e0*/  SYNCS.PHASECHK.TRANS64.TRYWAIT P0, [UR24+0x80], R5 ;  /* 0x00008005ff0075a7 */ /* 0x000e640008001118 */
[----:B-12---:R-:W-:Y:S05]  /*38f0*/  @!P0 BRA `(.L_x_46) ;  /* 0x0000008c00088947 */ /* 0x006fea0003800000 */
.L_x_171:
[----:B-1----:R-:W1:Y:S01]  /*3900*/  LDS.128 R4, [UR24+0xc0] ;  /* 0x0000c018ff047984 */ /* 0x002e620008000c00 */
[----:B------:R-:W-:Y:S01]  /*3910*/  ULEA UR28, UR27, UR24, 0x3 ;  /* 0x000000181b1c7291 */ /* 0x000fe2000f8e18ff */
[----:B------:R-:W-:Y:S01]  /*3920*/  SHF.L.U32 R0, R8, 0x1f, RZ ;  /* 0x0000001f08007819 */ /* 0x000fe200000006ff */
[----:B------:R-:W-:Y:S01]  /*3930*/  @!PT LDS RZ, [RZ] ;  /* 0x00000000fffff984 */ /* 0x000fe20000000800 */
[----:B------:R-:W-:Y:S01]  /*3940*/  @!PT LDS RZ, [RZ] ;  /* 0x00000000fffff984 */ /* 0x000fe20000000800 */
[----:B------:R-:W-:Y:S01]  /*3950*/  @!PT LDS RZ, [RZ] ;  /* 0x00000000fffff984 */ /* 0x000fe20000000800 */
[----:B------:R-:W-:Y:S01]  /*3960*/  @!PT LDS RZ, [RZ] ;  /* 0x00000000fffff984 */ /* 0x000fe20000000800 */
[----:B------:R2:W-:Y:S06]  /*3970*/  MEMBAR.ALL.CTA ;  /* 0x0000000000007992 */ /* 0x0005ec0000008000 */
[----:B--2---:R-:W2:Y:S02]  /*3980*/  FENCE.VIEW.ASYNC.S ;  /* 0x00000000000073c6 */ /* 0x004ea40000000000 */
[----:B--2---:R-:W-:Y:S01]  /*3990*/  SYNCS.ARRIVE.TRANS64.RED.A1T0 RZ, [UR46], RZ ;  /* 0x000000ffffff79a7 */ /* 0x004fe2000810042e */
[----:B------:R-:W2:Y:S01]  /*39a0*/  SYNCS.PHASECHK.TRANS64.TRYWAIT P0, [UR28+0xa0], R0 ;  /* 0x0000a000ff0075a7 */ /* 0x000ea2000800111c */
[----:B-1----:R-:W-:Y:S01]  /*39b0*/  LOP3.LUT P3, RZ, R6, 0x1, RZ, 0xc0, !PT ;  /* 0x0000000106ff7812 */ /* 0x002fe2000786c0ff */
[----:B--2---:R-:W-:-:S12]  /*39c0*/  @!P0 BRA `(.L_x_47) ;  /* 0x0000008800ec8947 */ /* 0x004fd80003800000 */
.L_x_173:
[----:B------:R-:W-:Y:S05]  /*39d0*/  BRA.U !UP4, `(.L_x_48) ;  /* 0x000000050c547547 */ /* 0x000fea000b800000 */
[----:B-1----:R-:W-:Y:S01]  /*39e0*/  IMAD.U32 R0, RZ, RZ, UR27 ;  /* 0x0000001bff007e24 */ /* 0x002fe2000f8e00ff */
[----:B------:R-:W-:-:S04]  /*39f0*/  ULEA UR4, UR23, UR24, 0x3 ;  /* 0x0000001817047291 */ /* 0x000fc8000f8e18ff */
[----:B------:R-:W-:Y:S02]  /*3a00*/  LEA R4, R0, R1, 0x2 ;  /* 0x0000000100047211 */ /* 0x000fe400078e10ff */
[----:B------:R-:W-:-:S04]  /*3a10*/  SHF.L.U32 R0, R2, 0x1f, RZ ;  /* 0x0000001f02007819 */ /* 0x000fc800000006ff */
[----:B------:R-:W5:Y:S01]  /*3a20*/  LDL R4, [R4] ;  /* 0x0000000004047983 */ /* 0x000f620000100800 */
[----:B------:R1:W2:Y:S01]  /*3a30*/  SYNCS.PHASECHK.TRANS64.TRYWAIT P2, [UR4], R0 ;  /* 0x00000000ff0075a7 */ /* 0x0002a20008041104 */
[----:B------:R-:W-:Y:S01]  /*3a40*/  UPLOP3.LUT UP2, UPT, UPT, UPT, UPT, 0x40, 0x4 ;  /* 0x000000000004789c */ /* 0x000fe20003f4e870 */
[----:B------:R-:W-:Y:S01]  /*3a50*/  UMOV UR22, UR47 ;  /* 0x0000002f00167c82 */ /* 0x000fe20008000000 */
[----:B------:R-:W-:Y:S01]  /*3a60*/  UMOV UR21, UR29 ;  /* 0x0000001d00157c82 */ /* 0x000fe20008000000 */
[----:B------:R-:W-:-:S08]  /*3a70*/  UMOV UR5, UR23 ;  /* 0x0000001700057c82 */ /* 0x000fd00008000000 */
.L_x_51:
[----:B------:R-:W-:Y:S02]  /*3a80*/  UIADD3 UR22, UPT, UPT, UR22, 0x1, URZ ;  /* 0x0000000116167890 */ /* 0x000fe4000fffe0ff */
[----:B------:R-:W-:Y:S02]  /*3a90*/  ULEA UR20, UR5, UR24, 0x3 ;  /* 0x0000001805147291 */ /* 0x000fe4000f8e18ff */
[----:B------:R-:W-:Y:S01]  /*3aa0*/  UISETP.NE.AND UP3, UPT, UR22, URZ, UPT ;  /* 0x000000ff1600728c */ /* 0x000fe2000bf65270 */
[----:B--23--:R-:W-:Y:S10]  /*3ab0*/  @P2 BRA `(.L_x_49) ;  /* 0x00000000000c2947 */ /* 0x00cff40003800000 */
[----:B------:R-:W-:Y:S04]  /*3ac0*/  SHF.L.U32 R5, R2, 0x1f, RZ ;  /* 0x0000001f02057819 */ /* 0x000fe800000006ff */
[----:B------:R-:W2:Y:S02]  /*3ad0*/  SYNCS.PHASECHK.TRANS64.TRYWAIT P0, [UR20], R5 ;  /* 0x00000005ff0075a7 */ /* 0x000ea40008001114 */
[----:B--2---:R-:W-:Y:S05]  /*3ae0*/  @!P0 BRA `(.L_x_50) ;  /* 0x0000008800bc8947 */ /* 0x004fea0003800000 */
.L_x_49:
[----:B------:R-:W-:Y:S01]  /*3af0*/  UISETP.NE.AND UP0, UPT, UR21, 0x1, UPT ;  /* 0x000000011500788c */ /* 0x000fe2000bf05270 */
[----:B------:R-:W-:Y:S01]  /*3b00*/  PLOP3.LUT P2, PT, PT, PT, PT, 0x80, 0x8 ;  /* 0x000000000008781c */ /* 0x000fe20003f4f070 */
[----:B------:R-:W-:Y:S01]  /*3b10*/  UIADD3 UR4, UPT, UPT, UR5, 0x1, URZ ;  /* 0x0000000105047890 */ /* 0x000fe2000fffe0ff */
[----:B------:R-:W-:Y:S03]  /*3b20*/  ELECT P1, URZ, PT ;  /* 0x0000000000ff782f */ /* 0x000fe60003820000 */
[----:B------:R-:W-:Y:S01]  /*3b30*/  UISETP.NE.AND UP1, UPT, UR4, 0x3, UPT ;  /* 0x000000030400788c */ /* 0x000fe2000bf25270 */
[----:B------:R-:W-:Y:S01]  /*3b40*/  PLOP3.LUT P0, PT, PT, PT, UP0, 0x80, 0x8 ;  /* 0x000000000008781c */ /* 0x000fe20003f0f008 */
[----:B------:R-:W-:Y:S02]  /*3b50*/  ULEA UR18, UR5, UR26, 0xb ;  /* 0x0000001a05127291 */ /* 0x000fe4000f8e58ff */
[----:B------:R-:W-:Y:S02]  /*3b60*/  USEL UR6, URZ, 0x1, UP1 ;  /* 0x00000001ff067887 */ /* 0x000fe40008800000 */
[----:B------:R-:W-:Y:S02]  /*3b70*/  USEL UR23, UR4, URZ, UP1 ;  /* 0x000000ff04177287 */ /* 0x000fe40008800000 */
[----:B------:R-:W-:Y:S02]  /*3b80*/  ULEA UR16, UR5, UR25, 0xb ;  /* 0x0000001905107291 */ /* 0x000fe4000f8e58ff */
[----:B------:R-:W-:Y:S01]  /*3b90*/  @UP0 ULEA UR4, UR23, UR24, 0x3 ;  /* 0x0000001817040291 */ /* 0x000fe2000f8e18ff */
[----:B------:R-:W-:Y:S01]  /*3ba0*/  LOP3.LUT R2, R2, UR6, RZ, 0x3c, !PT ;  /* 0x0000000602027c12 */ /* 0x000fe2000f8e3cff */
[----:B------:R-:W-:Y:S01]  /*3bb0*/  UIADD3 UR8, UPT, UPT, UR18, 0x40, URZ ;  /* 0x0000004012087890 */ /* 0x000fe2000fffe0ff */
[----:B-----5:R-:W-:Y:S01]  /*3bc0*/  @P1 R2UR.BROADCAST UR6, R4 ;  /* 0x00000000040612ca */ /* 0x020fe200008e0000 */
[----:B------:R-:W-:Y:S01]  /*3bd0*/  UIADD3 UR12, UPT, UPT, UR18, 0x80, URZ ;  /* 0x00000080120c7890 */ /* 0x000fe2000fffe0ff */
[----:B-1----:R-:W-:Y:S01]  /*3be0*/  @P0 SHF.L.U32 R0, R2, 0x1f, RZ ;  /* 0x0000001f02000819 */ /* 0x002fe200000006ff */
[----:B------:R-:W-:Y:S02]  /*3bf0*/  UIADD3 UR10, UPT, UPT, UR18, 0xc0, URZ ;  /* 0x000000c0120a7890 */ /* 0x000fe4000fffe0ff */
[----:B------:R-:W-:Y:S01]  /*3c00*/  UIADD3 UR21, UPT, UPT, UR21, -0x1, URZ ;  /* 0xffffffff15157890 */ /* 0x000fe2000fffe0ff */
[----:B------:R3:W4:Y:S01]  /*3c10*/  @P0 SYNCS.PHASECHK.TRANS64.TRYWAIT P2, [UR4], R0 ;  /* 0x00000000ff0005a7 */ /* 0x0007220008041104 */
[----:B------:R-:W-:Y:S11]  /*3c20*/  ELECT P0, URZ, PT ;  /* 0x0000000000ff782f */ /* 0x000ff60003800000 */
[----:B------:R-:W-:Y:S02]  /*3c30*/  @!UPT UIADD3 URZ, UPT, UPT, URZ, URZ, URZ ;  /* 0x000000fffffff290 */ /* 0x000fe4000fffe0ff */
[C---:B------:R-:W-:Y:S01]  /*3c40*/  @P0 R2UR.BROADCAST UR15, R4.reuse ;  /* 0x00000000040f02ca */ /* 0x040fe200008e0000 */
[----:B------:R-:W-:Y:S01]  /*3c50*/  UIADD3 UR4, UPT, UPT, UR16, 0x40, URZ ;  /* 0x0000004010047890 */ /* 0x000fe2000fffe0ff */
[----:B------:R-:W-:Y:S11]  /*3c60*/  ELECT P0, URZ, PT ;  /* 0x0000000000ff782f */ /* 0x000ff60003800000 */
[----:B------:R-:W-:Y:S02]  /*3c70*/  @!UPT UIADD3 URZ, UPT, UPT, URZ, URZ, URZ ;  /* 0x000000fffffff290 */ /* 0x000fe4000fffe0ff */
[C---:B------:R-:W-:Y:S02]  /*3c80*/  @P0 R2UR.BROADCAST UR14, R4.reuse ;  /* 0x00000000040e02ca */ /* 0x040fe400008e0000 */
[----:B------:R-:W-:Y:S01]  /*3c90*/  ELECT P0, URZ, PT ;  /* 0x0000000000ff782f */ /* 0x000fe20003800000 */
[----:B------:R-:W-:Y:S01]  /*3ca0*/  UMOV UR19, 0x20004020 ;  /* 0x2000402000137882 */ /* 0x000fe20000000000 */
[----:B------:R-:W-:Y:S01]  /*3cb0*/  UMOV UR17, 0x20004020 ;  /* 0x2000402000117882 */ /* 0x000fe20000000000 */
[----:B------:R-:W-:Y:S01]  /*3cc0*/  UMOV UR9, 0x20004020 ;  /* 0x2000402000097882 */ /* 0x000fe20000000000 */
[----:B------:R1:W-:Y:S01]  /*3cd0*/  UTCHMMA gdesc[UR16], gdesc[UR18], tmem[UR6], tmem[UR44], idesc[UR45], UP2 ;  /* 0x00ff2c12100075ea */ /* 0x0003e20009000006 */
[----:B------:R-:W-:Y:S01]  /*3ce0*/  UPLOP3.LUT UP2, UPT, UPT, UPT, UPT, 0x80, 0x8 ;  /* 0x000000000008789c */ /* 0x000fe20003f4f070 */
[----:B------:R-:W-:Y:S01]  /*3cf0*/  UMOV UR5, 0x20004020 ;  /* 0x2000402000057882 */ /* 0x000fe20000000000 */
[----:B------:R-:W-:Y:S01]  /*3d00*/  UMOV UR13, 0x20004020 ;  /* 0x20004020000d7882 */ /* 0x000fe20000000000 */
[----:B------:R2:W-:Y:S01]  /*3d10*/  UTCHMMA gdesc[UR4], gdesc[UR8], tmem[UR15], tmem[UR42], idesc[UR43], UPT ;  /* 0x00ff2a08040075ea */ /* 0x0005e2000b80000f */
[----:B------:R-:W-:Y:S01]  /*3d20*/  UMOV UR7, 0x20004020 ;  /* 0x2000402000077882 */ /* 0x000fe20000000000 */
[----:B------:R-:W-:Y:S01]  /*3d30*/  UMOV UR11, 0x20004020 ;  /* 0x20004020000b7882 */ /* 0x000fe20000000000 */
[----:B-1----:R-:W-:Y:S02]  /*3d40*/  UIADD3 UR6, UPT, UPT, UR16, 0x80, URZ ;  /* 0x0000008010067890 */ /* 0x002fe4000fffe0ff */
[C---:B------:R-:W-:Y:S02]  /*3d50*/  @P0 R2UR.BROADCAST UR19, R4.reuse ;  /* 0x00000000041302ca */ /* 0x040fe400008e0000 */
[----:B------:R-:W-:Y:S11]  /*3d60*/  ELECT P0, URZ, PT ;  /* 0x0000000000ff782f */ /* 0x000ff60003800000 */
[----:B------:R-:W-:Y:S02]  /*3d70*/  @!UPT UIADD3 URZ, UPT, UPT, URZ, URZ, URZ ;  /* 0x000000fffffff290 */ /* 0x000fe4000fffe0ff */
[C---:B------:R-:W-:Y:S02]  /*3d80*/  @P0 R2UR.BROADCAST UR17, R4.reuse ;  /* 0x00000000041102ca */ /* 0x040fe400008e0000 */
[----:B------:R-:W-:Y:S01]  /*3d90*/  ELECT P0, URZ, PT ;  /* 0x0000000000ff782f */ /* 0x000fe20003800000 */
[----:B--2---:R-:W-:Y:S02]  /*3da0*/  UIADD3 UR4, UPT, UPT, UR16, 0xc0, URZ ;  /* 0x000000c010047890 */ /* 0x004fe4000fffe0ff */
[----:B------:R-:W-:Y:S01]  /*3db0*/  UIADD3 UR8, UPT, UPT, UR18, 0x100, URZ ;  /* 0x0000010012087890 */ /* 0x000fe2000fffe0ff */
[----:B------:R1:W-:Y:S01]  /*3dc0*/  UTCHMMA gdesc[UR6], gdesc[UR12], tmem[UR14], tmem[UR40], idesc[UR41], UPT ;  /* 0x00ff280c060075ea */ /* 0x0003e2000b80000e */
[----:B------:R-:W-:Y:S05]  /*3dd0*/  UMOV UR15, 0x20004020 ;  /* 0x20004020000f7882 */ /* 0x000fea0000000000 */
[----:B------:R2:W-:Y:S01]  /*3de0*/  UTCHMMA gdesc[UR4], gdesc[UR10], tmem[UR19], tmem[UR38], idesc[UR39], UPT ;  /* 0x00ff260a040075ea */ /* 0x0005e2000b800013 */
[----:B-1----:R-:W-:Y:S02]  /*3df0*/  UIADD3 UR6, UPT, UPT, UR16, 0x100, URZ ;  /* 0x0000010010067890 */ /* 0x002fe4000fffe0ff */
[----:B------:R-:W-:Y:S02]  /*3e00*/  UIADD3 UR14, UPT, UPT, UR18, 0x140, URZ ;  /* 0x00000140120e7890 */ /* 0x000fe4000fffe0ff */
[----:B------:R-:W-:Y:S02]  /*3e10*/  UIADD3 UR12, UPT, UPT, UR18, 0x180, URZ ;  /* 0x00000180120c7890 */ /* 0x000fe4000fffe0ff */
[----:B--2---:R-:W-:Y:S01]  /*3e20*/  UIADD3 UR4, UPT, UPT, UR16, 0x140, URZ ;  /* 0x0000014010047890 */ /* 0x004fe2000fffe0ff */
[C---:B------:R-:W-:Y:S02]  /*3e30*/  @P0 R2UR.BROADCAST UR19, R4.reuse ;  /* 0x00000000041302ca */ /* 0x040fe400008e0000 */
[----:B------:R-:W-:Y:S01]  /*3e40*/  ELECT P0, URZ, PT ;  /* 0x0000000000ff782f */ /* 0x000fe20003800000 */
[----:B------:R1:W-:Y:S01]  /*3e50*/  UTCHMMA gdesc[UR6], gdesc[UR8], tmem[UR17], tmem[UR36], idesc[UR37], UPT ;  /* 0x00ff2408060075ea */ /* 0x0003e2000b800011 */
[----:B------:R-:W-:Y:S09]  /*3e60*/  UIADD3 UR10, UPT, UPT, UR18, 0x1c0, URZ ;  /* 0x000001c0120a7890 */ /* 0x000ff2000fffe0ff */
[----:B------:R2:W-:Y:S01]  /*3e70*/  UTCHMMA gdesc[UR4], gdesc[UR14], tmem[UR19], tmem[UR34], idesc[UR35], UPT ;  /* 0x00ff220e040075ea */ /* 0x0005e2000b800013 */
[----:B-1----:R-:W-:Y:S01]  /*3e80*/  UIADD3 UR8, UPT, UPT, UR16, 0x180, URZ ;  /* 0x0000018010087890 */ /* 0x002fe2000fffe0ff */
[C---:B------:R-:W-:Y:S02]  /*3e90*/  @P0 R2UR.BROADCAST UR17, R4.reuse ;  /* 0x00000000041102ca */ /* 0x040fe400008e0000 */
[----:B------:R-:W-:Y:S01]  /*3ea0*/  ELECT P0, URZ, PT ;  /* 0x0000000000ff782f */ /* 0x000fe20003800000 */
[----:B------:R-:W-:Y:S02]  /*3eb0*/  UIADD3 UR6, UPT, UPT, UR16, 0x1c0, URZ ;  /* 0x000001c010067890 */ /* 0x000fe4000fffe0ff */
[----:B--2---:R-:W-:Y:S10]  /*3ec0*/  UIADD3 UR4, UPT, UPT, UR20, 0x18, URZ ;  /* 0x0000001814047890 */ /* 0x004ff4000fffe0ff */
[----:B------:R-:W-:Y:S01]  /*3ed0*/  @P0 R2UR.BROADCAST UR14, R4 ;  /* 0x00000000040e02ca */ /* 0x000fe200008e0000 */
[----:B------:R-:W-:Y:S01]  /*3ee0*/  UMOV UR5, UR23 ;  /* 0x0000001700057c82 */ /* 0x000fe20008000000 */
[----:B------:R3:W-:Y:S11]  /*3ef0*/  UTCHMMA gdesc[UR8], gdesc[UR12], tmem[UR17], tmem[UR32], idesc[UR33], UPT ;  /* 0x00ff200c080075ea */ /* 0x0007f6000b800011 */
[----:B------:R3:W-:Y:S01]  /*3f00*/  UTCHMMA gdesc[UR6], gdesc[UR10], tmem[UR14], tmem[UR30], idesc[UR31], UPT ;  /* 0x00ff1e0a060075ea */ /* 0x0007e2000b80000e */
[----:B------:R3:W-:Y:S01]  /*3f10*/  UTCBAR [UR4], URZ ;  /* 0x000000ff040073e9 */ /* 0x0007e200080000ff */
[----:B----4-:R-:W-:Y:S05]  /*3f20*/  BRA.U UP3, `(.L_x_51) ;  /* 0xfffffff903d47547 */ /* 0x010fea000b83ffff */
.L_x_48:
[----:B---3--:R-:W-:Y:S01]  /*3f30*/  UIADD3 UR4, UPT, UPT, UR27, 0x1, URZ ;  /* 0x000000011b047890 */ /* 0x008fe2000fffe0ff */
[----:B------:R-:W-:Y:S01]  /*3f40*/  LOP3.LUT R3, R3, 0x1, RZ, 0x3c, !PT ;  /* 0x0000000103037812 */ /* 0x000fe200078e3cff */
[----:B------:R-:W-:Y:S02]  /*3f50*/  UIADD3 UR5, UPT, UPT, UR28, 0x90, URZ ;  /* 0x000000901c057890 */ /* 0x000fe4000fffe0ff */
[----:B------:R-:W-:-:S04]  /*3f60*/  UISETP.NE.AND UP0, UPT, UR4, 0x2, UPT ;  /* 0x000000020400788c */ /* 0x000fc8000bf05270 */
[----:B------:R-:W-:Y:S02]  /*3f70*/  USEL UR6, URZ, 0x1, UP0 ;  /* 0x00000001ff067887 */ /* 0x000fe40008000000 */
[----:B------:R-:W-:Y:S01]  /*3f80*/  USEL UR27, UR4, URZ, UP0 ;  /* 0x000000ff041b7287 */ /* 0x000fe20008000000 */
[----:B------:R2:W-:Y:S03]  /*3f90*/  UTCBAR [UR5], URZ ;  /* 0x000000ff050073e9 */ /* 0x0005e600080000ff */
[----:B------:R-:W-:Y:S01]  /*3fa0*/  LOP3.LUT R8, R8, UR6, RZ, 0x3c, !PT ;  /* 0x0000000608087c12 */ /* 0x000fe2000f8e3cff */
[----:B------:R-:W-:Y:S07]  /*3fb0*/  @P3 BRA `(.L_x_52) ;  /* 0xfffffff800443947 */ /* 0x000fee000383ffff */
[----:B------:R-:W3:Y:S01]  /*3fc0*/  S2UR UR6, SR_CgaCtaId ;  /* 0x00000000000679c3 */ /* 0x000ee20000008800 */
[----:B------:R-:W-:Y:S01]  /*3fd0*/  ELECT P0, URZ, PT ;  /* 0x0000000000ff782f */ /* 0x000fe20003800000 */
[----:B-1----:R-:W-:Y:S01]  /*3fe0*/  IMAD.MOV.U32 R0, RZ, RZ, 0x1 ;  /* 0x00000001ff007424 */ /* 0x002fe200078e00ff */
[----:B------:R-:W-:Y:S01]  /*3ff0*/  UIADD3 UR24, UPT, UPT, UR24, 0xa0, URZ ;  /* 0x000000a018187890 */ /* 0x000fe2000fffe0ff */
[----:B------:R-:W-:Y:S01]  /*4000*/  SHF.L.U32 R3, R8, 0x1f, RZ ;  /* 0x0000001f08037819 */ /* 0x000fe200000006ff */
[----:B------:R-:W-:-:S03]  /*4010*/  UMOV UR4, 0x40 ;  /* 0x0000004000047882 */ /* 0x000fc60000000000 */
[----:B------:R-:W-:Y:S01]  /*4020*/  UVIRTCOUNT.DEALLOC.SMPOOL 0x80 ;  /* 0x000000800000784c */ /* 0x000fe20000000000 */
[----:B---3--:R-:W-:Y:S02]  /*4030*/  ULEA UR6, UR6, UR4, 0x18 ;  /* 0x0000000406067291 */ /* 0x008fe4000f8ec0ff */
[----:B------:R-:W-:-:S07]  /*4040*/  ULEA UR4, UR27, UR24, 0x3 ;  /* 0x000000181b047291 */ /* 0x000fce000f8e18ff */
[----:B------:R1:W-:Y:S02]  /*4050*/  @P0 STS.U8 [UR6+0x1c], R0 ;  /* 0x00001c00ff000988 */ /* 0x0003e40008000006 */
[----:B------:R-:W3:Y:S02]  /*4060*/  SYNCS.PHASECHK.TRANS64.TRYWAIT P0, [UR4], R3 ;  /* 0x00000003ff0075a7 */ /* 0x000ee40008001104 */
[----:B-1-3--:R-:W-:Y:S05]  /*4070*/  @!P0 BRA `(.L_x_53) ;  /* 0x0000008400708947 */ /* 0x00afea0003800000 */
.L_x_176:
[----:B------:R-:W-:-:S04]  /*4080*/  UIADD3 UR4, UPT, UPT, UR27, 0x1, URZ ;  /* 0x000000011b047890 */ /* 0x000fc8000fffe0ff */
[----:B------:R-:W-:-:S04]  /*4090*/  UISETP.NE.AND UP0, UPT, UR4, 0x2, UPT ;  /* 0x000000020400788c */ /* 0x000fc8000bf05270 */
[----:B--2---:R-:W-:Y:S02]  /*40a0*/  USEL UR5, URZ, 0x1, UP0 ;  /* 0x00000001ff057887 */ /* 0x004fe40008000000 */
[----:B------:R-:W-:-:S04]  /*40b0*/  USEL UR4, UR4, URZ, UP0 ;  /* 0x000000ff04047287 */ /* 0x000fc80008000000 */
[----:B------:R-:W-:Y:S01]  /*40c0*/  ULEA UR4, UR4, UR24, 0x3 ;  /* 0x0000001804047291 */ /* 0x000fe2000f8e18ff */
[----:B-1----:R-:W-:-:S04]  /*40d0*/  LOP3.LUT R3, R8, UR5, RZ, 0x3c, !PT ;  /* 0x0000000508037c12 */ /* 0x002fc8000f8e3cff */
[----:B------:R-:W-:-:S04]  /*40e0*/  SHF.L.U32 R3, R3, 0x1f, RZ ;  /* 0x0000001f03037819 */ /* 0x000fc800000006ff */
[----:B------:R-:W1:Y:S02]  /*40f0*/  SYNCS.PHASECHK.TRANS64.TRYWAIT P0, [UR4], R3 ;  /* 0x00000003ff0075a7 */ /* 0x000e640008001104 */
[----:B-1----:R-:W-:Y:S05]  /*4100*/  @!P0 BRA `(.L_x_54) ;  /* 0x0000008400648947 */ /* 0x002fea0003800000 */
.L_x_178:
[----:B------:R-:W-:Y:S01]  /*4110*/  NOP ;  /* 0x0000000000007918 */ /* 0x000fe20000000000 */
[----:B-1----:R-:W1:Y:S01]  /*4120*/  LDS R0, [UR6+0x14] ;  /* 0x00001406ff007984 */ /* 0x002e620008000800 */
[----:B------:R-:W-:Y:S01]  /*4130*/  LOP3.LUT R2, R9, 0xffff, RZ, 0xc0, !PT ;  /* 0x0000ffff09027812 */ /* 0x000fe200078ec0ff */
[----:B------:R-:W-:Y:S02]  /*4140*/  IMAD.MOV.U32 R3, RZ, RZ, 0xffff ;  /* 0x0000ffffff037424 */ /* 0x000fe400078e00ff */
[----:B------:R-:W-:Y:S01]  /*4150*/  IMAD.MOV.U32 R5, RZ, RZ, 0x1 ;  /* 0x00000001ff057424 */ /* 0x000fe200078e00ff */
[----:B------:R-:W-:-:S04]  /*4160*/  SHF.R.U32.HI R2, RZ, 0x5, R2 ;  /* 0x00000005ff027819 */ /* 0x000fc80000011602 */
[-C--:B------:R-:W-:Y:S02]  /*4170*/  SHF.L.U32 R3, R3, R2.reuse, RZ ;  /* 0x0000000203037219 */ /* 0x080fe400000006ff */
[----:B------:R-:W-:Y:S02]  /*4180*/  SHF.L.U32 R5, R5, R2, RZ ;  /* 0x0000000205057219 */ /* 0x000fe400000006ff */
[----:B-1----:R-:W-:-:S04]  /*4190*/  LOP3.LUT R0, R0, R3, RZ, 0xc0, !PT ;  /* 0x0000000300007212 */ /* 0x002fc800078ec0ff */
[----:B------:R-:W-:-:S13]  /*41a0*/  ISETP.NE.AND P0, PT, R0, R3, PT ;  /* 0x000000030000720c */ /* 0x000fda0003f05270 */
[----:B------:R-:W-:Y:S05]  /*41b0*/  @P0 BRA `(.L_x_55) ;  /* 0x00000000005c0947 */ /* 0x000fea0003800000 */
[----:B------:R-:W1:Y:S02]  /*41c0*/  LDS R0, [UR6+0x18] ;  /* 0x00001806ff007984 */ /* 0x000e640008000800 */
[----:B-1----:R-:W-:-:S04]  /*41d0*/  LOP3.LUT R0, R0, R5, RZ, 0xc0, !PT ;  /* 0x0000000500007212 */ /* 0x002fc800078ec0ff */
[----:B------:R-:W-:-:S13]  /*41e0*/  ISETP.NE.AND P0, PT, R0, R5, PT ;  /* 0x000000050000720c */ /* 0x000fda0003f05270 */
[----:B------:R-:W-:Y:S05]  /*41f0*/  @P0 BRA `(.L_x_56) ;  /* 0x0000000000400947 */ /* 0x000fea0003800000 */
[----:B------:R-:W-:Y:S01]  /*4200*/  R2UR UR4, R3 ;  /* 0x00000000030472ca */ /* 0x000fe200000e0000 */
[----:B------:R-:W1:Y:S01]  /*4210*/  S2R R2, SR_LANEID ;  /* 0x0000000000027919 */ /* 0x000e620000000000 */
[----:B------:R-:W-:-:S04]  /*4220*/  LOP3.LUT R5, RZ, R5, RZ, 0x33, !PT ;  /* 0x00000005ff057212 */ /* 0x000fc800078e33ff */
[----:B------:R-:W2:Y:S07]  /*4230*/  REDUX UR7, R5 ;  /* 0x00000000050773c4 */ /* 0x000eae0000000000 */
[----:B------:R-:W-:-:S03]  /*4240*/  ULOP3.LUT UR5, URZ, UR4, URZ, 0x33, !UPT ;  /* 0x00000004ff057292 */ /* 0x000fc6000f8e33ff */
[----:B------:R-:W-:Y:S02]  /*4250*/  VOTEU.ANY UR4, UPT, PT ;  /* 0x0000000000047886 */ /* 0x000fe400038e0100 */
[----:B------:R-:W-:Y:S01]  /*4260*/  UFLO.U32 UR4, UR4 ;  /* 0x00000004000472bd */ /* 0x000fe200080e0000 */
[----:B------:R-:W-:-:S04]  /*4270*/  IMAD.U32 R0, RZ, RZ, UR5 ;  /* 0x00000005ff007e24 */ /* 0x000fc8000f8e00ff */
[----:B------:R-:W3:Y:S02]  /*4280*/  REDUX UR8, R0 ;  /* 0x00000000000873c4 */ /* 0x000ee40000000000 */
[----:B------:R4:W-:Y:S01]  /*4290*/  UTCATOMSWS.AND URZ, UR5 ;  /* 0x0000000500ff79e3 */ /* 0x0009e20008000000 */
[----:B-1----:R-:W-:Y:S01]  /*42a0*/  ISETP.EQ.U32.AND P0, PT, R2, UR4, PT ;  /* 0x0000000402007c0c */ /* 0x002fe2000bf02070 */
[----:B--2---:R-:W-:Y:S02]  /*42b0*/  IMAD.U32 R2, RZ, RZ, UR7 ;  /* 0x00000007ff027e24 */ /* 0x004fe4000f8e00ff */
[----:B---3--:R-:W-:-:S10]  /*42c0*/  IMAD.U32 R3, RZ, RZ, UR8 ;  /* 0x00000008ff037e24 */ /* 0x008fd4000f8e00ff */
[----:B------:R4:W-:Y:S04]  /*42d0*/  @P0 ATOMS.AND RZ, [UR6+0x14], R3 ;  /* 0x00001403ffff098c */ /* 0x0009e8000a800006 */
[----:B------:R4:W-:Y:S01]  /*42e0*/  @P0 ATOMS.AND RZ, [UR6+0x18], R2 ;  /* 0x00001802ffff098c */ /* 0x0009e2000a800006 */
[----:B------:R-:W-:Y:S05]  /*42f0*/  BRA `(.L_x_57) ;  /* 0x0000000000147947 */ /* 0x000fea0003800000 */
.L_x_56:
[----:B------:R-:W-:Y:S02]  /*4300*/  MOV R2, 0x4320 ;  /* 0x0000432000027802 */ /* 0x000fe40000000f00 */
[----:B-----5:R-:W-:Y:S05]  /*4310*/  CALL.REL.NOINC `($__internal_0_$__cuda_sm10x_tcgen05_guardrail_trap_col_being_dealloced_not_returned_by_alloc) ;  /* 0x0000008c00007944 */ /* 0x020fea0003c00000 */
[----:B------:R-:W-:Y:S05]  /*4320*/  BRA `(.L_x_57) ;  /* 0x0000000000087947 */ /* 0x000fea0003800000 */
.L_x_55:
[----:B------:R-:W-:Y:S02]  /*4330*/  MOV R2, 0x4350 ;  /* 0x0000435000027802 */ /* 0x000fe40000000f00 */
[----:B-----5:R-:W-:Y:S05]  /*4340*/  CALL.REL.NOINC `($__internal_2_$__cuda_sm10x_tcgen05_guardrail_trap_unallocated_columns_being_dealloced) ;  /* 0x0000008c000c7944 */ /* 0x020fea0003c00000 */
.L_x_57:
[----:B------:R-:W-:Y:S01]  /*4350*/  NOP ;  /* 0x0000000000007918 */ /* 0x000fe20000000000 */
[----:B----4-:R-:W-:Y:S05]  /*4360*/  EXIT ;  /* 0x000000000000794d */ /* 0x010fea0003800000 */
.L_x_41:
[----:B------:R-:W2:Y:S01]  /*4370*/  LDCU UR5, c[0x0][0x384] ;  /* 0x00007080ff0577ac */ /* 0x000ea20008000800 */
[----:B------:R-:W-:Y:S02]  /*4380*/  UISETP.NE.OR UP0, UPT, UR18, 0x3, !UP3 ;  /* 0x000000031200788c */ /* 0x000fe4000df05670 */
[----:B--2---:R-:W-:-:S07]  /*4390*/  UIADD3 UR5, UPT, UPT, UR5, 0x7f, URZ ;  /* 0x0000007f05057890 */ /* 0x004fce000fffe0ff */
[----:B------:R-:W-:Y:S05]  /*43a0*/  BRA.U UP0, `(.L_x_58) ;  /* 0x0000001d000c7547 */ /* 0x000fea000b800000 */
[----:B------:R-:W-:Y:S01]  /*43b0*/  USHF.R.S32.HI UR4, URZ, 0x1f, UR5 ;  /* 0x0000001fff047899 */ /* 0x000fe20008011405 */
[----:B------:R-:W2:Y:S01]  /*43c0*/  S2UR UR12, SR_CgaCtaId ;  /* 0x00000000000c79c3 */ /* 0x000ea20000008800 */
[----:B------:R-:W3:Y:S01]  /*43d0*/  LDCU UR60, c[0x0][0x370] ;  /* 0x00006e00ff3c77ac */ /* 0x000ee20008000800 */
[----:B------:R-:W-:Y:S01]  /*43e0*/  R2UR UR65, R63 ;  /* 0x000000003f4172ca */ /* 0x000fe200000e0000 */
[----:B------:R-:W-:Y:S01]  /*43f0*/  IMAD.MOV.U32 R8, RZ, RZ, RZ ;  /* 0x000000ffff087224 */ /* 0x000fe200078e00ff */
[----:B------:R-:W-:Y:S01]  /*4400*/  R2UR UR64, R64 ;  /* 0x00000000404072ca */ /* 0x000fe200000e0000 */
[----:B------:R-:W-:Y:S01]  /*4410*/  ULEA.HI UR4, UR4, UR5, URZ, 0x7 ;  /* 0x0000000504047291 */ /* 0x000fe2000f8f38ff */
[----:B------:R-:W3:Y:S02]  /*4420*/  LDCU.128 UR56, c[0x0][0xb10] ;  /* 0x00016200ff3877ac */ /* 0x000ee40008000c00 */
[----:B------:R-:W4:Y:S01]  /*4430*/  LDC.64 R12, c[0x0][0x348] ;  /* 0x0000d200ff0c7b82 */ /* 0x000f220000000a00 */
[----:B------:R-:W-:Y:S01]  /*4440*/  USHF.R.S32.HI UR46, URZ, 0x7, UR4 ;  /* 0x00000007ff2e7899 */ /* 0x000fe20008011404 */
[----:B------:R-:W1:Y:S05]  /*4450*/  LDCU UR55, c[0x0][0x374] ;  /* 0x00006e80ff3777ac */ /* 0x000e6a0008000800 */
[----:B------:R-:W-:Y:S01]  /*4460*/  IMAD.U32 R2, RZ, RZ, UR46 ;  /* 0x0000002eff027e24 */ /* 0x000fe2000f8e00ff */
[----:B------:R-:W2:Y:S04]  /*4470*/  LDCU.64 UR4, c[0x0][0x888] ;  /* 0x00011100ff0477ac */ /* 0x000ea80008000a00 */
[----:B------:R-:W-:Y:S01]  /*4480*/  IABS R0, R2 ;  /* 0x0000000200007213 */ /* 0x000fe20000000000 */
[----:B------:R-:W1:Y:S03]  /*4490*/  LDCU.64 UR52, c[0x0][0x890] ;  /* 0x00011200ff3477ac */ /* 0x000e660008000a00 */
[----:B------:R-:W-:Y:S01]  /*44a0*/  R2UR UR38, R0 ;  /* 0x00000000002672ca */ /* 0x000fe200000e0000 */
[----:B------:R-:W4:Y:S01]  /*44b0*/  LDCU UR30, c[0x0][0xb0c] ;  /* 0x00016180ff1e77ac */ /* 0x000f220008000800 */
[----:B------:R-:W4:Y:S01]  /*44c0*/  LDCU UR70, c[0x0][0xb20] ;  /* 0x00016400ff4677ac */ /* 0x000f220008000800 */
[----:B------:R-:W4:Y:S10]  /*44d0*/  LDCU UR54, c[0x0][0x388] ;  /* 0x00007100ff3677ac */ /* 0x000f340008000800 */
[----:B------:R-:W4:Y:S01]  /*44e0*/  I2F.RP R3, UR38 ;  /* 0x0000002600037d06 */ /* 0x000f220008209400 */
[----:B--2---:R-:W-:Y:S01]  /*44f0*/  UISETP.NE.U32.AND UP0, UPT, UR4, URZ, UPT ;  /* 0x000000ff0400728c */ /* 0x004fe2000bf05070 */
[----:B------:R-:W2:Y:S03]  /*4500*/  LDCU UR4, c[0x0][0xb30] ;  /* 0x00016600ff0477ac */ /* 0x000ea60008000800 */
[----:B------:R-:W-:Y:S01]  /*4510*/  UISETP.NE.AND.EX UP0, UPT, UR5, URZ, UPT, UP0 ;  /* 0x000000ff0500728c */ /* 0x000fe2000bf05300 */
[----:B------:R-:W-:Y:S01]  /*4520*/  UMOV UR31, 0x400 ;  /* 0x00000400001f7882 */ /* 0x000fe20000000000 */
[----:B---3--:R-:W-:-:S02]  /*4530*/  UIMAD.WIDE.U32 UR8, UR60, UR56, URZ ;  /* 0x000000383c0872a5 */ /* 0x008fc4000f8e00ff */
[----:B-1----:R-:W-:Y:S01]  /*4540*/  UIMAD.WIDE.U32 UR10, UR55, UR59, URZ ;  /* 0x0000003b370a72a5 */ /* 0x002fe2000f8e00ff */
[----:B------:R-:W-:Y:S01]  /*4550*/  UMOV UR6, URZ ;  /* 0x000000ff00067c82 */ /* 0x000fe20008000000 */
[----:B----4-:R-:W1:Y:S01]  /*4560*/  MUFU.RCP R0, R3 ;  /* 0x0000000300007308 */ /* 0x010e620000001000 */
[----:B------:R-:W-:Y:S02]  /*4570*/  ULEA UR31, UR12, UR31, 0x18 ;  /* 0x0000001f0c1f7291 */ /* 0x000fe4000f8ec0ff */
[----:B------:R-:W-:Y:S02]  /*4580*/  UP2UR UR68, UPR, URZ, 0x1 ;  /* 0x00000001ff447883 */ /* 0x000fe40008000000 */
[----:B------:R-:W-:Y:S02]  /*4590*/  UISETP.NE.AND UP0, UPT, UR39, 0x1, UPT ;  /* 0x000000012700788c */ /* 0x000fe4000bf05270 */
[----:B------:R-:W-:Y:S02]  /*45a0*/  UISETP.NE.U32.AND UP0, UPT, UR52, URZ, UPT ;  /* 0x000000ff3400728c */ /* 0x000fe4000bf05070 */
[----:B------:R-:W-:-:S02]  /*45b0*/  UIADD3 UR66, UPT, UPT, UR31, 0x88, URZ ;  /* 0x000000881f427890 */ /* 0x000fc4000fffe0ff */
[----:B------:R-:W-:Y:S02]  /*45c0*/  UIADD3 UR41, UPT, UPT, UR31, 0x30, URZ ;  /* 0x000000301f297890 */ /* 0x000fe4000fffe0ff */
[----:B------:R-:W-:Y:S02]  /*45d0*/  UIADD3 UR33, UPT, UPT, UR31, 0x38, URZ ;  /* 0x000000381f217890 */ /* 0x000fe4000fffe0ff */
[----:B------:R-:W-:Y:S01]  /*45e0*/  UIADD3 UR25, UPT, UPT, UR31, 0x40, URZ ;  /* 0x000000401f197890 */ /* 0x000fe2000fffe0ff */
[----:B-1----:R-:W-:Y:S01]  /*45f0*/  VIADD R0, R0, 0xffffffe ;  /* 0x0ffffffe00007836 */ /* 0x002fe20000000000 */
[----:B------:R-:W-:Y:S02]  /*4600*/  UIADD3 UR17, UPT, UPT, UR31, 0x48, URZ ;  /* 0x000000481f117890 */ /* 0x000fe4000fffe0ff */
[----:B------:R-:W-:Y:S01]  /*4610*/  UISETP.GE.AND UP3, UPT, UR39, 0x1, UPT ;  /* 0x000000012700788c */ /* 0x000fe2000bf66270 */
[----:B------:R-:W-:Y:S02]  /*4620*/  UMOV UR63, UR9 ;  /* 0x00000009003f7c82 */ /* 0x000fe40008000000 */
[----:B------:R-:W1:Y:S01]  /*4630*/  F2I.FTZ.U32.TRUNC.NTZ R0, R0 ;  /* 0x0000000000007305 */ /* 0x000e62000021f000 */
[----:B------:R-:W-:Y:S01]  /*4640*/  UMOV UR62, UR11 ;  /* 0x0000000b003e7c82 */ /* 0x000fe20008000000 */
[----:B------:R-:W-:-:S02]  /*4650*/  UISETP.NE.AND UP3, UPT, UR30, 0x1, UPT ;  /* 0x000000011e00788c */ /* 0x000fc4000bf65270 */
[----:B------:R-:W-:Y:S02]  /*4660*/  UISETP.NE.AND.EX UP5, UPT, UR53, URZ, UPT, UP0 ;  /* 0x000000ff3500728c */ /* 0x000fe4000bfa5300 */
[----:B------:R-:W-:Y:S01]  /*4670*/  UPLOP3.LUT UP2, UPT, UPT, UPT, UPT, 0x40, 0x4 ;  /* 0x000000000004789c */ /* 0x000fe20003f4e870 */
[----:B------:R-:W3:Y:S01]  /*4680*/  LDCU.64 UR22, c[0x0][0xb28] ;  /* 0x00016500ff1677ac */ /* 0x000ee20008000a00 */
[----:B------:R-:W-:Y:S02]  /*4690*/  UPRMT UR66, URZ, 0x654, UR66 ;  /* 0x00000654ff427896 */ /* 0x000fe40008000042 */
[----:B------:R-:W-:Y:S01]  /*46a0*/  UPRMT UR51, UR12, 0x654, UR41 ;  /* 0x000006540c337896 */ /* 0x000fe20008000029 */
[----:B-1----:R-:W-:Y:S01]  /*46b0*/  R2UR UR7, R0 ;  /* 0x00000000000772ca */ /* 0x002fe200000e0000 */
[----:B------:R-:W-:Y:S01]  /*46c0*/  UPRMT UR50, UR12, 0x654, UR33 ;  /* 0x000006540c327896 */ /* 0x000fe20008000021 */
[----:B------:R-:W-:Y:S01]  /*46d0*/  IABS R0, R2 ;  /* 0x0000000200007213 */ /* 0x000fe20000000000 */
[----:B------:R-:W-:Y:S01]  /*46e0*/  IMAD.MOV.U32 R2, RZ, RZ, 0x2000 ;  /* 0x00002000ff027424 */ /* 0x000fe200078e00ff */
[----:B------:R-:W-:-:S02]  /*46f0*/  UPRMT UR48, UR12, 0x654, UR25 ;  /* 0x000006540c307896 */ /* 0x000fc40008000019 */
[----:B------:R-:W-:Y:S01]  /*4700*/  UPRMT UR47, UR12, 0x654, UR17 ;  /* 0x000006540c2f7896 */ /* 0x000fe20008000011 */
[----:B------:R-:W-:Y:S01]  /*4710*/  IMAD.MOV R0, RZ, RZ, -R0 ;  /* 0x000000ffff007224 */ /* 0x000fe200078e0a00 */
[----:B------:R-:W-:Y:S02]  /*4720*/  USHF.R.U32.HI UR63, URZ, UR57, UR63 ;  /* 0x00000039ff3f7299 */ /* 0x000fe4000801163f */
[----:B------:R-:W-:Y:S02]  /*4730*/  USHF.R.U32.HI UR62, URZ, UR70, UR62 ;  /* 0x00000046ff3e7299 */ /* 0x000fe4000801163e */
[----:B------:R-:W-:Y:S01]  /*4740*/  R2UR UR67, R0 ;  /* 0x00000000004372ca */ /* 0x000fe200000e0000 */
[----:B------:R-:W-:Y:S02]  /*4750*/  UIADD3 UR5, UPT, UPT, URZ, -UR7, URZ ;  /* 0x80000007ff057290 */ /* 0x000fe4000fffe0ff */
[----:B------:R-:W-:Y:S02]  /*4760*/  UISETP.NE.AND UP3, UPT, UR58, 0x1, UPT ;  /* 0x000000013a00788c */ /* 0x000fe4000bf65270 */
[----:B------:R-:W-:-:S02]  /*4770*/  UIMAD UR5, UR5, UR38, URZ ;  /* 0x00000026050572a4 */ /* 0x000fc4000f8e02ff */
[----:B--2---:R-:W-:Y:S02]  /*4780*/  UISETP.NE.AND UP4, UPT, UR4, 0x1, UPT ;  /* 0x000000010400788c */ /* 0x004fe4000bf85270 */
[----:B------:R-:W-:Y:S02]  /*4790*/  UIMAD.WIDE.U32 UR6, UR7, UR5, UR6 ;  /* 0x00000005070672a5 */ /* 0x000fe4000f8e0006 */
[----:B------:R-:W-:Y:S02]  /*47a0*/  UISETP.NE.AND UP0, UPT, UR54, URZ, UPT ;  /* 0x000000ff3600728c */ /* 0x000fe4000bf05270 */
[----:B------:R-:W-:-:S03]  /*47b0*/  UISETP.NE.AND UP6, UPT, UR46, URZ, UPT ;  /* 0x000000ff2e00728c */ /* 0x000fc6000bfc5270 */
[----:B---3--:R-:W-:-:S08]  /*47c0*/  UMOV UR61, UR7 ;  /* 0x00000007003d7c82 */ /* 0x008fd00008000000 */
.L_x_73:
[----:B------:R-:W-:Y:S04]  /*47d0*/  SHF.L.U32 R3, R8, 0x1f, RZ ;  /* 0x0000001f08037819 */ /* 0x000fe800000006ff */
[----:B-1----:R-:W1:Y:S02]  /*47e0*/  SYNCS.PHASECHK.TRANS64.TRYWAIT P0, [UR31+0x80], R3 ;  /* 0x00008003ff0075a7 */ /* 0x002e64000800111f */
[----:B-1----:R-:W-:Y:S05]  /*47f0*/  @!P0 BRA `(.L_x_59) ;  /* 0x0000007c00c08947 */ /* 0x002fea0003800000 */
.L_x_180:
[----:B------:R-:W2:Y:S01]  /*4800*/  LDS.128 R4, [UR31+0xc0] ;  /* 0x0000c01fff047984 */ /* 0x000ea20008000c00 */
[----:B------:R-:W-:Y:S01]  /*4810*/  UISETP.GE.AND UP0, UPT, UR39, 0x1, UPT ;  /* 0x000000012700788c */ /* 0x000fe2000bf06270 */
[----:B------:R-:W-:Y:S01]  /*4820*/  @!PT LDS RZ, [RZ] ;  /* 0x00000000fffff984 */ /* 0x000fe20000000800 */
[----:B------:R-:W-:Y:S01]  /*4830*/  @!PT LDS RZ, [RZ] ;  /* 0x00000000fffff984 */ /* 0x000fe20000000800 */
[----:B------:R-:W-:Y:S01]  /*4840*/  @!PT LDS RZ, [RZ] ;  /* 0x00000000fffff984 */ /* 0x000fe20000000800 */
[----:B------:R-:W-:Y:S01]  /*4850*/  @!PT LDS RZ, [RZ] ;  /* 0x00000000fffff984 */ /* 0x000fe20000000800 */
[----:B------:R3:W-:Y:S06]  /*4860*/  MEMBAR.ALL.CTA ;  /* 0x0000000000007992 */ /* 0x0007ec0000008000 */
[----:B---3--:R-:W3:Y:S02]  /*4870*/  FENCE.VIEW.ASYNC.S ;  /* 0x00000000000073c6 */ /* 0x008ee40000000000 */
[----:B---3--:R-:W-:Y:S01]  /*4880*/  SYNCS.ARRIVE.TRANS64.RED.A1T0 RZ, [UR66], RZ ;  /* 0x000000ffffff79a7 */ /* 0x008fe20008100442 */
[----:B--2---:R-:W-:Y:S11]  /*4890*/  LOP3.LUT P0, RZ, R6, 0x1, RZ, 0xc0, !PT ;  /* 0x0000000106ff7812 */ /* 0x004ff6000780c0ff */
[----:B------:R-:W-:Y:S02]  /*48a0*/  @!UPT UIADD3 URZ, UPT, UPT, URZ, URZ, URZ ;  /* 0x000000fffffff290 */ /* 0x000fe4000fffe0ff */
[----:B------:R-:W-:Y:S01]  /*48b0*/  VOTEU.ANY UP3, P0 ;  /* 0x0000000000ff7886 */ /* 0x000fe20000060100 */
[----:B------:R-:W-:Y:S11]  /*48c0*/  PLOP3.LUT P0, PT, PT, PT, UP3, 0x80, 0x8 ;  /* 0x000000000008781c */ /* 0x000ff60003f0f038 */
[----:B------:R-:W-:Y:S02]  /*48d0*/  @!UPT UIADD3 URZ, UPT, UPT, URZ, URZ, URZ ;  /* 0x000000fffffff290 */ /* 0x000fe4000fffe0ff */
[----:B-1----:R-:W-:Y:S02]  /*48e0*/  @P0 MOV R3, R4 ;  /* 0x0000000400030202 */ /* 0x002fe40000000f00 */
[----:B------:R-:W-:Y:S02]  /*48f0*/  @P0 LOP3.LUT R0, R5, 0xffff, RZ, 0xc0, !PT ;  /* 0x0000ffff05000812 */ /* 0x000fe400078ec0ff */
[----:B------:R-:W-:Y:S02]  /*4900*/  @P0 R2UR UR5, R3 ;  /* 0x00000000030502ca */ /* 0x000fe400000e0000 */
[----:B------:R-:W-:Y:S11]  /*4910*/  @P0 R2UR UR4, R0 ;  /* 0x00000000000402ca */ /* 0x000ff600000e0000 */
[----:B------:R-:W-:Y:S02]  /*4920*/  @UP3 UMOV UR15, UR5 ;  /* 0x00000005000f3c82 */ /* 0x000fe40008000000 */
[----:B------:R-:W-:Y:S01]  /*4930*/  @UP3 UMOV UR14, UR4 ;  /* 0x00000004000e3c82 */ /* 0x000fe20008000000 */
[----:B------:R-:W-:Y:S05]  /*4940*/  BRA.U !UP0, `(.L_x_60) ;  /* 0x0000000108c07547 */ /* 0x000fea000b800000 */
[----:B------:R-:W-:Y:S02]  /*4950*/  UIMAD.WIDE.U32 UR12, UR14, UR59, URZ ;  /* 0x0000003b0e0c72a5 */ /* 0x000fe4000f8e00ff */
[----:B------:R-:W-:Y:S02]  /*4960*/  UP2UR UR16, UPR, URZ, 0x4 ;  /* 0x00000004ff107883 */ /* 0x000fe40008000000 */
[----:B------:R-:W-:Y:S02]  /*4970*/  UISETP.NE.AND UP2, UPT, UR58, 0x1, UPT ;  /* 0x000000013a00788c */ /* 0x000fe4000bf45270 */
[----:B------:R-:W-:Y:S02]  /*4980*/  UIMAD.WIDE.U32 UR18, UR15, UR56, URZ ;  /* 0x000000380f1272a5 */ /* 0x000fe4000f8e00ff */
[----:B------:R-:W-:Y:S02]  /*4990*/  USEL UR4, UR55, UR62, !UP2 ;  /* 0x0000003e37047287 */ /* 0x000fe4000d000000 */
[----:B------:R-:W-:Y:S02]  /*49a0*/  UISETP.NE.AND UP0, UPT, UR30, 0x1, UPT ;  /* 0x000000011e00788c */ /* 0x000fe4000bf05270 */
[----:B------:R-:W-:Y:S02]  /*49b0*/  UP2UR UR21, UPR, URZ, 0x2 ;  /* 0x00000002ff157883 */ /* 0x000fe40008000000 */
[----:B------:R-:W-:Y:S02]  /*49c0*/  UISETP.NE.AND UP1, UPT, UR39, 0x1, UPT ;  /* 0x000000012700788c */ /* 0x000fe4000bf25270 */
[----:B------:R-:W-:Y:S02]  /*49d0*/  UIMAD.WIDE.U32 UR8, UR4, UR22, URZ ;  /* 0x00000016040872a5 */ /* 0x000fe4000f8e00ff */
[----:B------:R-:W-:Y:S01]  /*49e0*/  USEL UR7, UR60, UR63, !UP0 ;  /* 0x0000003f3c077287 */ /* 0x000fe2000c000000 */
[----:B------:R-:W-:Y:S02]  /*49f0*/  UMOV UR5, UR13 ;  /* 0x0000000d00057c82 */ /* 0x000fe40008000000 */
[----:B------:R-:W-:Y:S02]  /*4a00*/  USHF.R.U32.HI UR6, URZ, UR70, UR5 ;  /* 0x00000046ff067299 */ /* 0x000fe40008011605 */
[----:B------:R-:W-:Y:S02]  /*4a10*/  UIMAD.WIDE.U32 UR10, UR7, UR22, URZ ;  /* 0x00000016070a72a5 */ /* 0x000fe4000f8e00ff */
[----:B------:R-:W-:Y:S02]  /*4a20*/  USEL UR6, UR14, UR6, !UP2 ;  /* 0x000000060e067287 */ /* 0x000fe4000d000000 */
[----:B------:R-:W-:Y:S01]  /*4a30*/  UISETP.NE.AND UP2, UPT, UR16, URZ, UPT ;  /* 0x000000ff1000728c */ /* 0x000fe2000bf45270 */
[----:B------:R-:W-:Y:S02]  /*4a40*/  UMOV UR5, UR19 ;  /* 0x0000001300057c82 */ /* 0x000fe40008000000 */
[----:B------:R-:W-:Y:S03]  /*4a50*/  USHF.R.U32.HI UR12, URZ, UR57, UR5 ;  /* 0x00000039ff0c7299 */ /* 0x000fe60008011605 */
[----:B------:R-:W-:Y:S02]  /*4a60*/  UMOV UR5, UR9 ;  /* 0x0000000900057c82 */ /* 0x000fe40008000000 */
[----:B------:R-:W-:Y:S03]  /*4a70*/  @UP1 USHF.R.U32.HI UR4, URZ, UR23, UR5 ;  /* 0x00000017ff041299 */ /* 0x000fe60008011605 */
[----:B------:R-:W-:Y:S01]  /*4a80*/  UMOV UR5, UR11 ;  /* 0x0000000b00057c82 */ /* 0x000fe20008000000 */
[----:B------:R-:W-:Y:S02]  /*4a90*/  UIMAD UR4, UR39, UR4, URZ ;  /* 0x00000004270472a4 */ /* 0x000fe4000f8e02ff */
[----:B------:R-:W-:Y:S02]  /*4aa0*/  @UP1 USHF.R.U32.HI UR7, URZ, UR23, UR5 ;  /* 0x00000017ff071299 */ /* 0x000fe40008011605 */
[----:B------:R-:W-:Y:S02]  /*4ab0*/  USEL UR5, UR15, UR12, !UP0 ;  /* 0x0000000c0f057287 */ /* 0x000fe4000c000000 */
[----:B------:R-:W-:Y:S02]  /*4ac0*/  UIMAD.WIDE.U32 UR10, UR6, UR22, URZ ;  /* 0x00000016060a72a5 */ /* 0x000fe4000f8e00ff */
[----:B------:R-:W-:Y:S02]  /*4ad0*/  UIMAD UR8, UR39, UR7, URZ ;  /* 0x00000007270872a4 */ /* 0x000fe4000f8e02ff */
[----:B------:R-:W-:Y:S03]  /*4ae0*/  UISETP.GE.AND UP0, UPT, UR6, UR4, UPT ;  /* 0x000000040600728c */ /* 0x000fe6000bf06270 */
[----:B------:R-:W-:Y:S01]  /*4af0*/  UMOV UR4, UR11 ;  /* 0x0000000b00047c82 */ /* 0x000fe20008000000 */
[----:B------:R-:W-:Y:S02]  /*4b00*/  UISETP.GE.OR UP0, UPT, UR5, UR8, UP0 ;  /* 0x000000080500728c */ /* 0x000fe40008706670 */
[----:B------:R-:W-:Y:S02]  /*4b10*/  USHF.R.U32.HI UR4, URZ, UR23, UR4 ;  /* 0x00000017ff047299 */ /* 0x000fe40008011604 */
[----:B------:R-:W-:Y:S02]  /*4b20*/  UIMAD.WIDE.U32 UR8, UR5, UR22, URZ ;  /* 0x00000016050872a5 */ /* 0x000fe4000f8e00ff */
[----:B------:R-:W-:Y:S04]  /*4b30*/  USEL UR10, UR6, UR4, !UP1 ;  /* 0x00000004060a7287 */ /* 0x000fe8000c800000 */
[----:B------:R-:W-:Y:S01]  /*4b40*/  UIADD3 UR11, UPT, UPT, -UR10, URZ, URZ ;  /* 0x000000ff0a0b7290 */ /* 0x000fe2000fffe1ff */
[----:B------:R-:W-:Y:S02]  /*4b50*/  @!UP0 UMOV UR4, UR9 ;  /* 0x0000000900048c82 */ /* 0x000fe40008000000 */
[----:B------:R-:W-:Y:S02]  /*4b60*/  @!UP0 USHF.R.U32.HI UR4, URZ, UR23, UR4 ;  /* 0x00000017ff048299 */ /* 0x000fe40008011604 */
[----:B------:R-:W-:Y:S02]  /*4b70*/  UIMAD UR8, UR39, UR11, UR6 ;  /* 0x0000000b270872a4 */ /* 0x000fe4000f8e0206 */
[----:B------:R-:W-:Y:S02]  /*4b80*/  @!UP0 USEL UR4, UR5, UR4, !UP1 ;  /* 0x0000000405048287 */ /* 0x000fe4000c800000 */
[----:B------:R-:W-:Y:S02]  /*4b90*/  UISETP.NE.AND UP1, UPT, UR21, URZ, UPT ;  /* 0x000000ff1500728c */ /* 0x000fe4000bf25270 */
[----:B------:R-:W-:Y:S02]  /*4ba0*/  @!UP0 UIMAD UR7, UR7, UR8, UR4 ;  /* 0x00000008070782a4 */ /* 0x000fe4000f8e0204 */
[----:B------:R-:W-:Y:S02]  /*4bb0*/  @!UP0 UIADD3 UR9, UPT, UPT, UR10, -UR4, URZ ;  /* 0x800000040a098290 */ /* 0x000fe4000fffe0ff */
[----:B------:R-:W-:Y:S02]  /*4bc0*/  UIADD3 UR8, UPT, UPT, -UR6, URZ, URZ ;  /* 0x000000ff06087290 */ /* 0x000fe4000fffe1ff */
[----:B------:R-:W-:Y:S02]  /*4bd0*/  UIADD3 UR4, UPT, UPT, -UR5, URZ, URZ ;  /* 0x000000ff05047290 */ /* 0x000fe4000fffe1ff */
[----:B------:R-:W-:Y:S03]  /*4be0*/  @!UP0 UIMAD UR6, UR9, UR39, UR5 ;  /* 0x00000027090682a4 */ /* 0x000fe6000f8e0205 */
[----:B------:R-:W-:Y:S01]  /*4bf0*/  @!UP0 UMOV UR5, UR7 ;  /* 0x0000000700058c82 */ /* 0x000fe20008000000 */
[----:B------:R-:W-:Y:S02]  /*4c00*/  UIMAD UR7, UR30, UR4, UR15 ;  /* 0x000000041e0772a4 */ /* 0x000fe4000f8e020f */
[----:B------:R-:W-:Y:S02]  /*4c10*/  UIMAD UR4, UR58, UR8, UR14 ;  /* 0x000000083a0472a4 */ /* 0x000fe4000f8e020e */
[----:B------:R-:W-:Y:S02]  /*4c20*/  UIMAD UR15, UR5, UR30, UR7 ;  /* 0x0000001e050f72a4 */ /* 0x000fe4000f8e0207 */
[----:B------:R-:W-:Y:S11]  /*4c30*/  UIMAD UR14, UR6, UR58, UR4 ;  /* 0x0000003a060e72a4 */ /* 0x000ff6000f8e0204 */
[----:B------:R-:W-:Y:S01]  /*4c40*/  @!UPT UIADD3 URZ, UPT, UPT, URZ, URZ, URZ ;  /* 0x000000fffffff290 */ /* 0x000fe2000fffe0ff */
.L_x_60:
[----:B------:R-:W1:Y:S01]  /*4c50*/  @!UP4 LDCU.128 UR8, c[0x0][0xb10] ;  /* 0x00016200ff08c7ac */ /* 0x000e620008000c00 */
[----:B------:R-:W-:Y:S04]  /*4c60*/  MOV R0, UR20 ;  /* 0x0000001400007c02 */ /* 0x000fe80008000f00 */
[----:B------:R-:W-:Y:S01]  /*4c70*/  IABS R0, R0 ;  /* 0x0000000000007213 */ /* 0x000fe20000000000 */
[----:B------:R-:W2:Y:S01]  /*4c80*/  @!UP4 LDCU UR5, c[0x0][0xb0c] ;  /* 0x00016180ff05c7ac */ /* 0x000ea20008000800 */
[----:B------:R-:W3:Y:S01]  /*4c90*/  @!UP4 LDCU UR4, c[0x0][0xb20] ;  /* 0x00016400ff04c7ac */ /* 0x000ee20008000800 */
[----:B-1----:R-:W-:Y:S04]  /*4ca0*/  UIMAD.WIDE.U32 UR6, UR15, UR8, URZ ;  /* 0x000000080f0672a5 */ /* 0x002fe8000f8e00ff */
[----:B------:R-:W-:Y:S02]  /*4cb0*/  @!UP4 USHF.R.U32.HI UR7, URZ, UR9, UR7 ;  /* 0x00000009ff07c299 */ /* 0x000fe40008011607 */
[----:B------:R-:W-:Y:S02]  /*4cc0*/  UIMAD.WIDE.U32 UR8, UR14, UR11, URZ ;  /* 0x0000000b0e0872a5 */ /* 0x000fe4000f8e00ff */
[----:B--2---:R-:W-:Y:S04]  /*4cd0*/  @!UP4 UISETP.NE.AND UP0, UPT, UR5, 0x1, UPT ;  /* 0x000000010500c88c */ /* 0x004fe8000bf05270 */
[----:B------:R-:W-:Y:S02]  /*4ce0*/  @!UP4 USEL UR7, UR15, UR7, !UP0 ;  /* 0x000000070f07c287 */ /* 0x000fe4000c000000 */
[----:B------:R-:W-:Y:S01]  /*4cf0*/  @!UP4 UISETP.NE.AND UP0, UPT, UR10, 0x1, UPT ;  /* 0x000000010a00c88c */ /* 0x000fe2000bf05270 */
[----:B------:R-:W-:Y:S02]  /*4d00*/  @!UP4 UMOV UR6, UR9 ;  /* 0x000000090006cc82 */ /* 0x000fe40008000000 */
[----:B---3--:R-:W-:Y:S04]  /*4d10*/  @!UP4 USHF.R.U32.HI UR6, URZ, UR4, UR6 ;  /* 0x00000004ff06c299 */ /* 0x008fe80008011606 */
[----:B------:R-:W-:Y:S04]  /*4d20*/  @!UP4 USEL UR6, UR14, UR6, !UP0 ;  /* 0x000000060e06c287 */ /* 0x000fe8000c000000 */
[----:B------:R-:W-:Y:S02]  /*4d30*/  @!UP4 UIADD3 UR4, UPT, UPT, -UR7, UR6, URZ ;  /* 0x000000060704c290 */ /* 0x000fe4000fffe1ff */
[----:B------:R-:W-:Y:S02]  /*4d40*/  @!UP4 UIADD3 UR6, UPT, UPT, UR7, -UR6, URZ ;  /* 0x800000060706c290 */ /* 0x000fe4000fffe0ff */
[----:B------:R-:W-:Y:S02]  /*4d50*/  @!UP4 UIMAD UR15, UR4, UR5, UR15 ;  /* 0x00000005040fc2a4 */ /* 0x000fe4000f8e020f */
[----:B------:R-:W-:Y:S01]  /*4d60*/  @!UP4 UIMAD UR14, UR6, UR10, UR14 ;  /* 0x0000000a060ec2a4 */ /* 0x000fe2000f8e020e */
[----:B------:R-:W-:Y:S11]  /*4d70*/  BRA.U UP2, `(.L_x_61) ;  /* 0x0000000102107547 */ /* 0x000ff6000b800000 */
[----:B------:R-:W-:Y:S04]  /*4d80*/  MOV R3, UR69 ;  /* 0x0000004500037c02 */ /* 0x000fe80008000f00 */
[----:B------:R-:W-:Y:S04]  /*4d90*/  SHF.L.U32 R10, R3, 0x1f, RZ ;  /* 0x0000001f030a7819 */ /* 0x000fe800000006ff */
[----:B------:R-:W1:Y:S02]  /*4da0*/  SYNCS.PHASECHK.TRANS64.TRYWAIT P1, [UR31+0x78], R10 ;  /* 0x0000780aff0075a7 */ /* 0x000e64000802111f */
[----:B-1----:R-:W-:Y:S05]  /*4db0*/  @!P1 BRA `(.L_x_62) ;  /* 0x0000007800689947 */ /* 0x002fea0003800000 */
.L_x_61:
[----:B------:R-:W-:Y:S01]  /*4dc0*/  UISETP.NE.AND UP2, UPT, UR54, URZ, UPT ;  /* 0x000000ff3600728c */ /* 0x000fe2000bf45270 */
[----:B------:R-:W-:Y:S01]  /*4dd0*/  R2UR UR4, R0 ;  /* 0x00000000000472ca */ /* 0x000fe200000e0000 */
[----:B------:R-:W-:Y:S01]  /*4de0*/  USHF.L.U32 UR43, UR24, 0x7, URZ ;  /* 0x00000007182b7899 */ /* 0x000fe200080006ff */
[----:B------:R-:W-:Y:S05]  /*4df0*/  IMAD.U32 R0, RZ, RZ, UR54 ;  /* 0x00000036ff007e24 */ /* 0x000fea000f8e00ff */
[----:B------:R-:W-:Y:S04]  /*4e00*/  IABS R9, R0 ;  /* 0x0000000000097213 */ /* 0x000fe80000000000 */
[----:B------:R-:W2:Y:S02]  /*4e10*/  I2F.RP R15, R9 ;  /* 0x00000009000f7306 */ /* 0x000ea40000209400 */
[----:B------:R-:W-:Y:S07]  /*4e20*/  UIMAD.WIDE.U32 UR6, UR61, UR4, URZ ;  /* 0x000000043d0672a5 */ /* 0x000fee000f8e00ff */
[----:B------:R-:W-:Y:S02]  /*4e30*/  UMOV UR44, UR7 ;  /* 0x00000007002c7c82 */ /* 0x000fe40008000000 */
[----:B------:R-:W-:Y:S04]  /*4e40*/  UIMAD UR4, UR44, UR67, UR4 ;  /* 0x000000432c0472a4 */ /* 0x000fe8000f8e0204 */
[----:B------:R-:W-:Y:S01]  /*4e50*/  UISETP.GT.U32.AND UP0, UPT, UR38, UR4, UPT ;  /* 0x000000042600728c */ /* 0x000fe2000bf04070 */
[----:B--2---:R-:W2:Y:S10]  /*4e60*/  MUFU.RCP R0, R15 ;  /* 0x0000000f00007308 */ /* 0x004eb40000001000 */
[----:B------:R-:W-:Y:S02]  /*4e70*/  @!UP0 UIADD3 UR4, UPT, UPT, UR4, -UR38, URZ ;  /* 0x8000002604048290 */ /* 0x000fe4000fffe0ff */
[----:B------:R-:W-:Y:S02]  /*4e80*/  @!UP0 UIADD3 UR44, UPT, UPT, UR44, 0x1, URZ ;  /* 0x000000012c2c8890 */ /* 0x000fe4000fffe0ff */
[----:B------:R-:W-:Y:S02]  /*4e90*/  UISETP.GE.U32.AND UP0, UPT, UR4, UR38, UPT ;  /* 0x000000260400728c */ /* 0x000fe4000bf06070 */
[----:B------:R-:W-:Y:S01]  /*4ea0*/  ULOP3.LUT UR4, UR20, UR46, URZ, 0x3c, !UPT ;  /* 0x0000002e14047292 */ /* 0x000fe2000f8e3cff */
[----:B--2---:R-:W-:Y:S04]  /*4eb0*/  VIADD R14, R0, 0xffffffe ;  /* 0x0ffffffe000e7836 */ /* 0x004fe80000000000 */
[----:B------:R-:W1:Y:S04]  /*4ec0*/  F2I.FTZ.U32.TRUNC.NTZ R11, R14 ;  /* 0x0000000e000b7305 */ /* 0x000e68000021f000 */
[----:B------:R-:W-:Y:S02]  /*4ed0*/  @UP0 UIADD3 UR44, UPT, UPT, UR44, 0x1, URZ ;  /* 0x000000012c2c0890 */ /* 0x000fe4000fffe0ff */
[----:B------:R-:W-:Y:S01]  /*4ee0*/  UISETP.GE.AND UP0, UPT, UR4, URZ, UPT ;  /* 0x000000ff0400728c */ /* 0x000fe2000bf06270 */
[----:B-1----:R-:W-:Y:S10]  /*4ef0*/  IADD3 R10, PT, PT, RZ, -R11, RZ ;  /* 0x8000000bff0a7210 */ /* 0x002ff40007ffe0ff */
[----:B------:R-:W-:Y:S02]  /*4f00*/  @!UP0 UIADD3 UR44, UPT, UPT, -UR44, URZ, URZ ;  /* 0x000000ff2c2c8290 */ /* 0x000fe4000fffe1ff */
[----:B------:R-:W-:Y:S01]  /*4f10*/  @!UP6 ULOP3.LUT UR44, URZ, UR46, URZ, 0x33, !UPT ;  /* 0x0000002eff2ce292 */ /* 0x000fe2000f8e33ff */
[----:B------:R-:W-:Y:S02]  /*4f20*/  IMAD R3, R10, R9, RZ ;  /* 0x000000090a037224 */ /* 0x000fe400078e02ff */
[----:B------:R-:W-:Y:S01]  /*4f30*/  IMAD.MOV.U32 R10, RZ, RZ, RZ ;  /* 0x000000ffff0a7224 */ /* 0x000fe200078e00ff */
[----:B------:R-:W-:Y:S02]  /*4f40*/  ULOP3.LUT UR4, UR44, UR54, URZ, 0x3c, !UPT ;  /* 0x000000362c047292 */ /* 0x000fe4000f8e3cff */
[----:B------:R-:W-:Y:S02]  /*4f50*/  IMAD.U32 R0, RZ, RZ, UR44 ;  /* 0x0000002cff007e24 */ /* 0x000fe4000f8e00ff */
[----:B------:R-:W-:Y:S01]  /*4f60*/  IMAD.HI.U32 R11, R11, R3, R10 ;  /* 0x000000030b0b7227 */ /* 0x000fe200078e000a */
[----:B------:R-:W-:Y:S02]  /*4f70*/  UISETP.GE.AND UP0, UPT, UR4, URZ, UPT ;  /* 0x000000ff0400728c */ /* 0x000fe4000bf06270 */
[----:B------:R-:W-:Y:S01]  /*4f80*/  IABS R0, R0 ;  /* 0x0000000000007213 */ /* 0x000fe20000000000 */
[----:B------:R-:W-:Y:S01]  /*4f90*/  HFMA2 R10, -RZ, RZ, 0, 5.9604644775390625e-08 ;  /* 0x00000001ff0a7431 */ /* 0x000fe200000001ff */
[----:B------:R-:W-:Y:S03]  /*4fa0*/  UIADD3 UR4, UPT, UPT, -UR44, URZ, URZ ;  /* 0x000000ff2c047290 */ /* 0x000fe6000fffe1ff */
[----:B------:R-:W-:Y:S01]  /*4fb0*/  IMAD.HI.U32 R11, R11, R0, RZ ;  /* 0x000000000b0b7227 */ /* 0x000fe200078e00ff */
[----:B------:R-:W-:Y:S04]  /*4fc0*/  UIMAD UR4, UR46, UR4, UR20 ;  /* 0x000000042e0472a4 */ /* 0x000fe8000f8e0214 */
[----:B------:R-:W-:Y:S01]  /*4fd0*/  IADD3 R3, PT, PT, -R11, RZ, RZ ;  /* 0x000000ff0b037210 */ /* 0x000fe20007ffe1ff */
[----:B------:R-:W-:Y:S01]  /*4fe0*/  USHF.L.U32 UR42, UR4, 0x7, URZ ;  /* 0x00000007042a7899 */ /* 0x000fe200080006ff */
[----:B------:R-:W-:Y:S03]  /*4ff0*/  SHF.L.U32 R10, R10, 0x1f, RZ ;  /* 0x0000001f0a0a7819 */ /* 0x000fe600000006ff */
[C---:B------:R-:W-:Y:S05]  /*5000*/  IMAD R0, R9.reuse, R3, R0 ;  /* 0x0000000309007224 */ /* 0x040fea00078e0200 */
[----:B------:R-:W-:Y:S11]  /*5010*/  ISETP.GT.U32.AND P1, PT, R9, R0, PT ;  /* 0x000000000900720c */ /* 0x000ff60003f24070 */
[----:B------:R-:W-:Y:S02]  /*5020*/  @!UPT UIADD3 URZ, UPT, UPT, URZ, URZ, URZ ;  /* 0x000000fffffff290 */ /* 0x000fe4000fffe0ff */
[----:B------:R-:W-:Y:S01]  /*5030*/  @!P1 IADD3 R11, PT, PT, R11, 0x1, RZ ;  /* 0x000000010b0b9810 */ /* 0x000fe20007ffe0ff */
[----:B------:R-:W-:Y:S01]  /*5040*/  @!P1 IMAD.IADD R0, R0, 0x1, -R9 ;  /* 0x0000000100009824 */ /* 0x000fe200078e0a09 */
[----:B------:R-:W-:Y:S04]  /*5050*/  ISETP.NE.U32.AND P1, PT, RZ, UR52, PT ;  /* 0x00000034ff007c0c */ /* 0x000fe8000bf25070 */
[----:B------:R-:W-:Y:S02]  /*5060*/  ISETP.GE.U32.AND P2, PT, R0, R9, PT ;  /* 0x000000090000720c */ /* 0x000fe40003f46070 */
[----:B------:R-:W-:Y:S11]  /*5070*/  ISETP.NE.AND.EX P1, PT, RZ, UR53, PT, P1 ;  /* 0x00000035ff007c0c */ /* 0x000ff6000bf25310 */
[----:B------:R-:W-:Y:S05]  /*5080*/  @P2 VIADD R11, R11, 0x1 ;  /* 0x000000010b0b2836 */ /* 0x000fea0000000000 */
[----:B------:R-:W-:Y:S11]  /*5090*/  R2UR UR45, R11 ;  /* 0x000000000b2d72ca */ /* 0x000ff600000e0000 */
[----:B------:R-:W-:Y:S02]  /*50a0*/  @!UPT UIADD3 URZ, UPT, UPT, URZ, URZ, URZ ;  /* 0x000000fffffff290 */ /* 0x000fe4000fffe0ff */
[----:B------:R-:W-:Y:S02]  /*50b0*/  @!UP0 UIADD3 UR45, UPT, UPT, -UR45, URZ, URZ ;  /* 0x000000ff2d2d8290 */ /* 0x000fe4000fffe1ff */
[----:B------:R-:W-:Y:S04]  /*50c0*/  @!UP2 ULOP3.LUT UR45, URZ, UR54, URZ, 0x33, !UPT ;  /* 0x00000036ff2da292 */ /* 0x000fe8000f8e33ff */
[----:B------:R-:W-:Y:S04]  /*50d0*/  UIADD3 UR5, UPT, UPT, -UR45, URZ, URZ ;  /* 0x000000ff2d057290 */ /* 0x000fe8000fffe1ff */
[----:B------:R-:W-:Y:S01]  /*50e0*/  UIMAD UR44, UR54, UR5, UR44 ;  /* 0x00000005362c72a4 */ /* 0x000fe2000f8e022c */
[----:B------:R-:W-:Y:S11]  /*50f0*/  BRA.U !UP5, `(.L_x_63) ;  /* 0x000000010d387547 */ /* 0x000ff6000b800000 */
[----:B------:R-:W-:Y:S01]  /*5100*/  UISETP.NE.AND UP1, UPT, UR68, URZ, UPT ;  /* 0x000000ff4400728c */ /* 0x000fe2000bf25270 */
[----:B------:R-:W-:Y:S01]  /*5110*/  IMAD.MOV.U32 R70, RZ, RZ, 0x1 ;  /* 0x00000001ff467424 */ /* 0x000fe200078e00ff */
[----:B------:R-:W1:Y:S01]  /*5120*/  LDCU.64 UR8, c[0x0][0x358] ;  /* 0x00006b00ff0877ac */ /* 0x000e620008000a00 */
[----:B------:R-:W-:Y:S03]  /*5130*/  MOV R0, 0x1 ;  /* 0x0000000100007802 */ /* 0x000fe60000000f00 */
[----:B------:R-:W-:Y:S05]  /*5140*/  PLOP3.LUT P2, PT, PT, PT, UP1, 0x80, 0x8 ;  /* 0x000000000008781c */ /* 0x000fea0003f4f018 */
[----:B------:R-:W2:Y:S01]  /*5150*/  @UP1 LDCU.64 UR4, c[0x0][0x888] ;  /* 0x00011100ff0417ac */ /* 0x000ea20008000a00 */
[----:B------:R-:W-:Y:S07]  /*5160*/  @UP1 UIMAD UR6, UR49, UR52, URZ ;  /* 0x00000034310612a4 */ /* 0x000fee000f8e02ff */
[----:B------:R-:W-:Y:S01]  /*5170*/  @!P2 PRMT R70, R0, 0x7610, R70 ;  /* 0x000076100046a816 */ /* 0x000fe20000000046 */
[----:B--2---:R-:W-:Y:S06]  /*5180*/  @UP1 UIMAD.WIDE UR4, UR6, 0x4, UR4 ;  /* 0x00000004060418a5 */ /* 0x004fec000f8e0204 */
[----:B------:R-:W-:Y:S01]  /*5190*/  IMAD.U32 R14, RZ, RZ, UR4 ;  /* 0x00000004ff0e7e24 */ /* 0x000fe2000f8e00ff */
[----:B------:R-:W-:Y:S04]  /*51a0*/  MOV R15, UR5 ;  /* 0x00000005000f7c02 */ /* 0x000fe80008000f00 */
[----:B------:R-:W2:Y:S01]  /*51b0*/  @!UP1 LDCU UR4, c[0x0][0x880] ;  /* 0x00011000ff0497ac */ /* 0x000ea20008000800 */
[----:B-1---5:R1:W5:Y:S02]  /*51c0*/  @P2 LDG.E R27, desc[UR8][R14.64] ;  /* 0x000000080e1b2981 */ /* 0x022364000c1e1900 */
[----:B-12---:R-:W-:Y:S07]  /*51d0*/  @!P2 IMAD.U32 R27, RZ, RZ, UR4 ;  /* 0x00000004ff1bae24 */ /* 0x006fee000f8e00ff */
.L_x_63:
[----:B-----5:R-:W-:Y:S01]  /*51e0*/  @!P1 FSETP.EQ.AND P3, PT, R27, RZ, PT ;  /* 0x000000ff1b00920b */ /* 0x020fe20003f62000 */
[----:B------:R-:W-:Y:S01]  /*51f0*/  @!UPT UIADD3 URZ, UPT, UPT, URZ, URZ, URZ ;  /* 0x000000fffffff290 */ /* 0x000fe2000fffe0ff */
[----:B------:R-:W-:Y:S11]  /*5200*/  @!P1 BRA `(.L_x_64) ;  /* 0x0000000000149947 */ /* 0x000ff60003800000 */
[----:B------:R-:W-:Y:S02]  /*5210*/  LOP3.LUT P1, RZ, R70, 0xff, RZ, 0xc0, !PT ;  /* 0x000000ff46ff7812 */ /* 0x000fe4000782c0ff */
[----:B------:R-:W-:Y:S04]  /*5220*/  PLOP3.LUT P3, PT, PT, PT, UP1, 0x80, 0x8 ;  /* 0x000000000008781c */ /* 0x000fe80003f6f018 */
[----:B------:R-:W-:Y:S07]  /*5230*/  PLOP3.LUT P3, PT, P3, PT, PT, 0x8, 0x80 ;  /* 0x000000000080781c */ /* 0x000fee0001f6e170 */
[----:B------:R-:W-:Y:S11]  /*5240*/  @P1 FSETP.EQ.AND P3, PT, R27, RZ, PT ;  /* 0x000000ff1b00120b */ /* 0x000ff60003f62000 */
[----:B------:R-:W-:Y:S02]  /*5250*/  @!UPT UIADD3 URZ, UPT, UPT, URZ, URZ, URZ ;  /* 0x000000fffffff290 */ /* 0x000fe4000fffe0ff */
.L_x_64:
[----:B------:R-:W1:Y:S01]  /*5260*/  SYNCS.PHASECHK.TRANS64.TRYWAIT P1, [UR31+0x50], R10 ;  /* 0x0000500aff0075a7 */ /* 0x000e62000802111f */
[----:B------:R-:W-:Y:S04]  /*5270*/  ELECT P2, URZ, PT ;  /* 0x0000000000ff782f */ /* 0x000fe80003840000 */
[----:B------:R-:W-:Y:S01]  /*5280*/  PLOP3.LUT P2, PT, P3, P2, PT, 0xf2, 0x2f ;  /* 0x00000000002f781c */ /* 0x000fe20001f45e72 */
[----:B------:R-:W-:Y:S01]  /*5290*/  @!UPT UIADD3 URZ, UPT, UPT, URZ, URZ, URZ ;  /* 0x000000fffffff290 */ /* 0x000fe2000fffe0ff */
[----:B-1----:R-:W-:Y:S11]  /*52a0*/  @!P1 BRA `(.L_x_65) ;  /* 0x0000007400449947 */ /* 0x002ff60003800000 */
.L_x_183:
[----:B-1----:R-:W-:Y:S01]  /*52b0*/  @!P2 IADD3 R3, P1, PT, R12, 0x580, RZ ;  /* 0x000005800c03a810 */ /* 0x002fe20007f3e0ff */
[----:B------:R-:W-:Y:S01]  /*52c0*/  VOTEU.ALL UP0, P2 ;  /* 0x0000000000ff7886 */ /* 0x000fe20001000000 */
[----:B------:R-:W-:Y:S01]  /*52d0*/  UMOV UR6, 0x0 ;  /* 0x0000000000067882 */ /* 0x000fe20000000000 */
[----:B------:R-:W-:Y:S01]  /*52e0*/  UMOV UR7, 0x10000000 ;  /* 0x1000000000077882 */ /* 0x000fe20000000000 */
[----:B------:R-:W-:Y:S01]  /*52f0*/  @!P2 R2UR UR5, R3 ;  /* 0x000000000305a2ca */ /* 0x000fe200000e0000 */
[----:B------:R-:W-:Y:S01]  /*5300*/  @!P2 IMAD.X R0, RZ, RZ, R13, P1 ;  /* 0x000000ffff00a224 */ /* 0x000fe200008e060d */
[----:B------:R-:W-:Y:S01]  /*5310*/  @!UP0 UIADD3 UR40, UPT, UPT, UR31, 0x200, URZ ;  /* 0x000002001f288890 */ /* 0x000fe2000fffe0ff */
[----:B------:R-:W-:Y:S03]  /*5320*/  VOTEU.ALL UP0, P2 ;  /* 0x0000000000ff7886 */ /* 0x000fe60001000000 */
[----:B------:R-:W-:Y:S01]  /*5330*/  @!P2 R2UR UR4, R0 ;  /* 0x000000000004a2ca */ /* 0x000fe200000e0000 */
[----:B------:R-:W-:Y:S06]  /*5340*/  @!P2 IMAD.MOV.U32 R0, RZ, RZ, 0x2000 ;  /* 0x00002000ff00a424 */ /* 0x000fec00078e00ff */
[----:B------:R-:W-:Y:S06]  /*5350*/  IMAD.U32 R14, RZ, RZ, UR5 ;  /* 0x00000005ff0e7e24 */ /* 0x000fec000f8e00ff */
[----:B------:R-:W-:Y:S01]  /*5360*/  IMAD.U32 R15, RZ, RZ, UR4 ;  /* 0x00000004ff0f7e24 */ /* 0x000fe2000f8e00ff */
[----:B------:R-:W-:Y:S04]  /*5370*/  @!P2 R2UR UR4, R14 ;  /* 0x000000000e04a2ca */ /* 0x000fe800000e0000 */
[----:B------:R-:W-:Y:S11]  /*5380*/  @!P2 R2UR UR5, R15 ;  /* 0x000000000f05a2ca */ /* 0x000ff600000e0000 */
[----:B------:R-:W-:Y:S02]  /*5390*/  @!UPT UIADD3 URZ, UPT, UPT, URZ, URZ, URZ ;  /* 0x000000fffffff290 */ /* 0x000fe4000fffe0ff */
[----:B------:R1:W-:Y:S01]  /*53a0*/  @!UP0 UTMALDG.4D [UR40], [UR4], desc[UR6] ;  /* 0x00000628040085b4 */ /* 0x0003e20008019000 */
[----:B------:R1:W-:Y:S01]  /*53b0*/  @!P2 SYNCS.ARRIVE.TRANS64.RED.A0TR RZ, [UR31+0x30], R0 ;  /* 0x00003000ffffa9a7 */ /* 0x0003e2000830041f */
[----:B------:R-:W-:Y:S01]  /*53c0*/  SYNCS.ARRIVE.TRANS64.RED.A1T0 RZ, [UR51], RZ ;  /* 0x000000ffffff79a7 */ /* 0x000fe20008100433 */
[----:B------:R-:W2:Y:S02]  /*53d0*/  SYNCS.PHASECHK.TRANS64.TRYWAIT P1, [UR31+0x58], R10 ;  /* 0x0000580aff0075a7 */ /* 0x000ea4000802111f */
[----:B-12---:R-:W-:Y:S05]  /*53e0*/  @!P1 BRA `(.L_x_66) ;  /* 0x00000074000c9947 */ /* 0x006fea0003800000 */
.L_x_185:
[----:B-1----:R-:W-:Y:S01]  /*53f0*/  @!P2 IADD3 R3, P1, PT, R12, 0x580, RZ ;  /* 0x000005800c03a810 */ /* 0x002fe20007f3e0ff */
[----:B------:R-:W-:Y:S01]  /*5400*/  VOTEU.ALL UP0, P2 ;  /* 0x0000000000ff7886 */ /* 0x000fe20001000000 */
[----:B------:R-:W-:Y:S01]  /*5410*/  UMOV UR6, 0x0 ;  /* 0x0000000000067882 */ /* 0x000fe20000000000 */
[----:B------:R-:W-:Y:S01]  /*5420*/  UMOV UR7, 0x10000000 ;  /* 0x1000000000077882 */ /* 0x000fe20000000000 */
[----:B------:R-:W-:Y:S01]  /*5430*/  @!P2 R2UR UR5, R3 ;  /* 0x000000000305a2ca */ /* 0x000fe200000e0000 */
[----:B------:R-:W-:Y:S01]  /*5440*/  @!P2 IMAD.X R0, RZ, RZ, R13, P1 ;  /* 0x000000ffff00a224 */ /* 0x000fe200008e060d */
[----:B------:R-:W-:Y:S02]  /*5450*/  @!UP0 UIADD3 UR34, UPT, UPT, UR42, 0x10, URZ ;  /* 0x000000102a228890 */ /* 0x000fe4000fffe0ff */
[----:B------:R-:W-:Y:S02]  /*5460*/  @!UP0 UIADD3 UR32, UPT, UPT, UR31, 0x2200, URZ ;  /* 0x000022001f208890 */ /* 0x000fe4000fffe0ff */
[----:B------:R-:W-:Y:S01]  /*5470*/  @!P2 R2UR UR4, R0 ;  /* 0x000000000004a2ca */ /* 0x000fe200000e0000 */
[----:B------:R-:W-:Y:S01]  /*5480*/  VOTEU.ALL UP0, P2 ;  /* 0x0000000000ff7886 */ /* 0x000fe20001000000 */
[----:B------:R-:W-:Y:S01]  /*5490*/  @!P2 IMAD.MOV.U32 R0, RZ, RZ, 0x2000 ;  /* 0x00002000ff00a424 */ /* 0x000fe200078e00ff */
[----:B------:R-:W-:Y:S01]  /*54a0*/  UMOV UR35, UR43 ;  /* 0x0000002b00237c82 */ /* 0x000fe20008000000 */
[----:B------:R-:W-:Y:S01]  /*54b0*/  UMOV UR36, UR44 ;  /* 0x0000002c00247c82 */ /* 0x000fe20008000000 */
[----:B------:R-:W-:Y:S02]  /*54c0*/  UMOV UR37, UR45 ;  /* 0x0000002d00257c82 */ /* 0x000fe40008000000 */
        /* <DEDUP_REMOVED lines=10> */
.L_x_187:
        /* <DEDUP_REMOVED lines=24> */
.L_x_189:
[----:B-1----:R-:W-:Y:S01]  /*56f0*/  @!P2 IADD3 R3, P1, PT, R12, 0x580, RZ ;  /* 0x000005800c03a810 */ /* 0x002fe20007f3e0ff */
[----:B------:R-:W-:Y:S01]  /*5700*/  VOTEU.ALL UP0, P2 ;  /* 0x0000000000ff7886 */ /* 0x000fe20001000000 */
[----:B------:R-:W-:Y:S01]  /*5710*/  UMOV UR6, 0x0 ;  /* 0x0000000000067882 */ /* 0x000fe20000000000 */
[----:B------:R-:W-:Y:S01]  /*5720*/  UMOV UR7, 0x10000000 ;  /* 0x1000000000077882 */ /* 0x000fe20000000000 */
[----:B------:R-:W-:Y:S01]  /*5730*/  @!P2 R2UR UR5, R3 ;  /* 0x000000000305a2ca */ /* 0x000fe200000e0000 */
[----:B------:R-:W-:Y:S01]  /*5740*/  @!P2 IMAD.X R0, RZ, RZ, R13, P1 ;  /* 0x000000ffff00a224 */ /* 0x000fe200008e060d */
[----:B------:R-:W-:Y:S01]  /*5750*/  @!UP0 UIADD3 UR18, UPT, UPT, UR42, 0x30, URZ ;  /* 0x000000302a128890 */ /* 0x000fe2000fffe0ff */
[----:B------:R-:W-:Y:S01]  /*5760*/  SHF.L.U32 R9, RZ, 0x1f, RZ ;  /* 0x0000001fff097819 */ /* 0x000fe200000006ff */
        /* <DEDUP_REMOVED lines=17> */
.L_x_191:
[----:B------:R-:W-:Y:S01]  /*5880*/  @!P2 IADD3 R3, P1, PT, R12, 0x580, RZ ;  /* 0x000005800c03a810 */ /* 0x000fe20007f3e0ff */
[----:B------:R-:W-:Y:S01]  /*5890*/  VOTEU.ALL UP0, P2 ;  /* 0x0000000000ff7886 */ /* 0x000fe20001000000 */
[----:B------:R-:W-:Y:S01]  /*58a0*/  UMOV UR6, 0x0 ;  /* 0x0000000000067882 */ /* 0x000fe20000000000 */
[----:B------:R-:W-:Y:S01]  /*58b0*/  UMOV UR7, 0x10000000 ;  /* 0x1000000000077882 */ /* 0x000fe20000000000 */
[----:B------:R-:W-:Y:S01]  /*58c0*/  @!P2 R2UR UR5, R3 ;  /* 0x000000000305a2ca */ /* 0x000fe200000e0000 */
[----:B-1----:R-:W-:Y:S01]  /*58d0*/  @!P2 IMAD.X R0, RZ, RZ, R13, P1 ;  /* 0x000000ffff00a224 */ /* 0x002fe200008e060d */
[----:B------:R-:W-:Y:S02]  /*58e0*/  @!UP0 UIADD3 UR10, UPT, UPT, UR42, 0x40, URZ ;  /* 0x000000402a0a8890 */ /* 0x000fe4000fffe0ff */
[----:B------:R-:W-:Y:S02]  /*58f0*/  @!UP0 UIADD3 UR8, UPT, UPT, UR31, 0x200, URZ ;  /* 0x000002001f088890 */ /* 0x000fe4000fffe0ff */
[----:B------:R-:W-:Y:S01]  /*5900*/  @!P2 R2UR UR4, R0 ;  /* 0x000000000004a2ca */ /* 0x000fe200000e0000 */
[----:B------:R-:W-:Y:S01]  /*5910*/  VOTEU.ALL UP0, P2 ;  /* 0x0000000000ff7886 */ /* 0x000fe20001000000 */
[----:B------:R-:W-:Y:S01]  /*5920*/  @!P2 IMAD.MOV.U32 R0, RZ, RZ, 0x2000 ;  /* 0x00002000ff00a424 */ /* 0x000fe200078e00ff */
[----:B------:R-:W-:Y:S01]  /*5930*/  UMOV UR9, UR41 ;  /* 0x0000002900097c82 */ /* 0x000fe20008000000 */
[----:B------:R-:W-:Y:S01]  /*5940*/  UMOV UR11, UR43 ;  /* 0x0000002b000b7c82 */ /* 0x000fe20008000000 */
[----:B------:R-:W-:Y:S01]  /*5950*/  UMOV UR12, UR44 ;  /* 0x0000002c000c7c82 */ /* 0x000fe20008000000 */
[----:B------:R-:W-:Y:S01]  /*5960*/  UMOV UR13, UR45 ;  /* 0x0000002d000d7c82 */ /* 0x000fe20008000000 */
        /* <DEDUP_REMOVED lines=10> */
.L_x_193:
        /* <DEDUP_REMOVED lines=25> */
.L_x_195:
[----:B------:R-:W-:Y:S01]  /*5ba0*/  @!P2 IADD3 R3, P1, PT, R12, 0x580, RZ ;  /* 0x000005800c03a810 */ /* 0x000fe20007f3e0ff */
[----:B------:R-:W-:Y:S01]  /*5bb0*/  VOTEU.ALL UP0, P2 ;  /* 0x0000000000ff7886 */ /* 0x000fe20001000000 */
[----:B------:R-:W-:Y:S01]  /*5bc0*/  UMOV UR6, 0x0 ;  /* 0x0000000000067882 */ /* 0x000fe20000000000 */
[----:B------:R-:W-:Y:S01]  /*5bd0*/  UMOV UR7, 0x10000000 ;  /* 0x1000000000077882 */ /* 0x000fe20000000000 */
[----:B------:R-:W-:Y:S01]  /*5be0*/  @!P2 R2UR UR5, R3 ;  /* 0x000000000305a2ca */ /* 0x000fe200000e0000 */
[----:B-1----:R-:W-:Y:S01]  /*5bf0*/  @!P2 IMAD.X R0, RZ, RZ, R13, P1 ;  /* 0x000000ffff00a224 */ /* 0x002fe200008e060d */
[----:B------:R-:W-:Y:S01]  /*5c00*/  @!UP0 UIADD3 UR10, UPT, UPT, UR42, 0x60, URZ ;  /* 0x000000602a0a8890 */ /* 0x000fe2000fffe0ff */
[----:B------:R-:W-:Y:S01]  /*5c10*/  @P0 SHF.R.U32.HI R4, RZ, 0x10, R5 ;  /* 0x00000010ff040819 */ /* 0x000fe20000011605 */
        /* <DEDUP_REMOVED lines=8> */
[----:B------:R-:W-:Y:S01]  /*5ca0*/  IMAD.U32 R14, RZ, RZ, UR5 ;  /* 0x00000005ff0e7e24 */ /* 0x000fe2000f8e00ff */
[----:B------:R-:W-:Y:S05]  /*5cb0*/  @P0 R2UR UR49, R4 ;  /* 0x00000000043102ca */ /* 0x000fea00000e0000 */
        /* <DEDUP_REMOVED lines=9> */
.L_x_197:
[----:B------:R-:W-:Y:S01]  /*5d50*/  @!P2 IADD3 R3, P0, PT, R12, 0x580, RZ ;  /* 0x000005800c03a810 */ /* 0x000fe20007f1e0ff */
[----:B------:R-:W-:Y:S01]  /*5d60*/  VOTEU.ALL UP0, P2 ;  /* 0x0000000000ff7886 */ /* 0x000fe20001000000 */
[----:B------:R-:W-:Y:S01]  /*5d70*/  UMOV UR6, 0x0 ;  /* 0x0000000000067882 */ /* 0x000fe20000000000 */
[----:B------:R-:W-:Y:S01]  /*5d80*/  UMOV UR7, 0x10000000 ;  /* 0x1000000000077882 */ /* 0x000fe20000000000 */
[----:B------:R-:W-:Y:S01]  /*5d90*/  @!P2 R2UR UR5, R3 ;  /* 0x000000000305a2ca */ /* 0x000fe200000e0000 */
[----:B-1----:R-:W-:Y:S01]  /*5da0*/  @!P2 IMAD.X R0, RZ, RZ, R13, P0 ;  /* 0x000000ffff00a224 */ /* 0x002fe200000e060d */
[----:B------:R-:W-:Y:S01]  /*5db0*/  @!UP0 UIADD3 UR10, UPT, UPT, UR42, 0x70, URZ ;  /* 0x000000702a0a8890 */ /* 0x000fe2000fffe0ff */
[----:B------:R-:W-:Y:S01]  /*5dc0*/  LOP3.LUT R8, R8, 0x1, RZ, 0x3c, !PT ;  /* 0x0000000108087812 */ /* 0x000fe200078e3cff */
[----:B------:R-:W-:Y:S02]  /*5dd0*/  @!UP0 UIADD3 UR8, UPT, UPT, UR31, 0x6200, URZ ;  /* 0x000062001f088890 */ /* 0x000fe4000fffe0ff */
[----:B------:R-:W-:Y:S01]  /*5de0*/  @!P2 R2UR UR4, R0 ;  /* 0x000000000004a2ca */ /* 0x000fe200000e0000 */
[----:B------:R-:W-:Y:S01]  /*5df0*/  VOTEU.ALL UP0, P2 ;  /* 0x0000000000ff7886 */ /* 0x000fe20001000000 */
[----:B------:R-:W-:Y:S01]  /*5e00*/  UMOV UR9, UR17 ;  /* 0x0000001100097c82 */ /* 0x000fe20008000000 */
[----:B------:R-:W-:Y:S01]  /*5e10*/  UMOV UR11, UR43 ;  /* 0x0000002b000b7c82 */ /* 0x000fe20008000000 */
[----:B------:R-:W-:Y:S01]  /*5e20*/  UMOV UR12, UR44 ;  /* 0x0000002c000c7c82 */ /* 0x000fe20008000000 */
[----:B------:R-:W-:Y:S01]  /*5e30*/  UMOV UR13, UR45 ;  /* 0x0000002d000d7c82 */ /* 0x000fe20008000000 */
[----:B------:R-:W-:Y:S01]  /*5e40*/  UIADD3 UR20, UPT, UPT, UR14, UR65, URZ ;  /* 0x000000410e147290 */ /* 0x000fe2000fffe0ff */
[----:B------:R-:W-:Y:S01]  /*5e50*/  IMAD.U32 R4, RZ, RZ, UR5 ;  /* 0x00000005ff047e24 */ /* 0x000fe2000f8e00ff */
[----:B------:R-:W-:Y:S02]  /*5e60*/  UIADD3 UR24, UPT, UPT, UR15, UR64, URZ ;  /* 0x000000400f187290 */ /* 0x000fe4000fffe0ff */
[----:B------:R-:W-:Y:S03]  /*5e70*/  UPLOP3.LUT UP2, UPT, UPT, UPT, UPT, 0x80, 0x8 ;  /* 0x000000000008789c */ /* 0x000fe60003f4f070 */
[----:B------:R-:W-:Y:S01]  /*5e80*/  IMAD.U32 R5, RZ, RZ, UR4 ;  /* 0x00000004ff057e24 */ /* 0x000fe2000f8e00ff */
[----:B------:R-:W-:Y:S04]  /*5e90*/  @!P2 R2UR UR4, R4 ;  /* 0x000000000404a2ca */ /* 0x000fe800000e0000 */
[----:B------:R-:W-:Y:S11]  /*5ea0*/  @!P2 R2UR UR5, R5 ;  /* 0x000000000505a2ca */ /* 0x000ff600000e0000 */
[----:B------:R-:W-:Y:S02]  /*5eb0*/  @!UPT UIADD3 URZ, UPT, UPT, URZ, URZ, URZ ;  /* 0x000000fffffff290 */ /* 0x000fe4000fffe0ff */
[----:B------:R1:W-:Y:S01]  /*5ec0*/  @!UP0 UTMALDG.4D [UR8], [UR4], desc[UR6] ;  /* 0x00000608040085b4 */ /* 0x0003e20008019000 */
[----:B------:R1:W-:Y:S01]  /*5ed0*/  @!P2 SYNCS.ARRIVE.TRANS64.RED.A0TR RZ, [UR31+0x48], R2 ;  /* 0x00004802ffffa9a7 */ /* 0x0003e2000830041f */
[----:B------:R-:W-:Y:S01]  /*5ee0*/  SYNCS.ARRIVE.TRANS64.RED.A1T0 RZ, [UR47], RZ ;  /* 0x000000ffffff79a7 */ /* 0x000fe2000810042f */
[----:B------:R-:W-:Y:S05]  /*5ef0*/  BRA.U UP3, `(.L_x_73) ;  /* 0xffffffe903347547 */ /* 0x000fea000b83ffff */
[----:B------:R-:W2:Y:S02]  /*5f00*/  SYNCS.PHASECHK.TRANS64.TRYWAIT P0, [UR31+0x50], R10 ;  /* 0x0000500aff0075a7 */ /* 0x000ea4000800111f */
[----:B--2---:R-:W-:Y:S05]  /*5f10*/  @!P0 BRA `(.L_x_74) ;  /* 0x0000006800e88947 */ /* 0x004fea0003800000 */
.L_x_199:
[----:B------:R-:W3:Y:S02]  /*5f20*/  SYNCS.PHASECHK.TRANS64.TRYWAIT P0, [UR31+0x58], R10 ;  /* 0x0000580aff0075a7 */ /* 0x000ee4000800111f */
[----:B---3--:R-:W-:Y:S05]  /*5f30*/  @!P0 BRA `(.L_x_75) ;  /* 0x0000006800f88947 */ /* 0x008fea0003800000 */
.L_x_201:
[----:B------:R-:W3:Y:S01]  /*5f40*/  SYNCS.PHASECHK.TRANS64.TRYWAIT P0, [UR31+0x60], R10 ;  /* 0x0000600aff0075a7 */ /* 0x000ee2000800111f */
[----:B------:R-:W-:Y:S01]  /*5f50*/  HFMA2 R0, -RZ, RZ, 0, 5.9604644775390625e-08 ;  /* 0x00000001ff007431 */ /* 0x000fe200000001ff */
[----:B---3--:R-:W-:Y:S06]  /*5f60*/  @!P0 BRA `(.L_x_76) ;  /* 0x0000006c00048947 */ /* 0x008fec0003800000 */
.L_x_203:
[----:B-1----:R-:W-:Y:S02]  /*5f70*/  MOV R2, UR31 ;  /* 0x0000001f00027c02 */ /* 0x002fe40008000f00 */
[----:B--2---:R-:W-:-:S07]  /*5f80*/  SHF.L.U32 R3, R0, 0x1f, RZ ;  /* 0x0000001f00037819 */ /* 0x004fce00000006ff */
.L_x_77:
[----:B-1----:R1:W2:Y:S02]  /*5f90*/  SYNCS.PHASECHK.TRANS64.TRYWAIT P0, [R2+URZ+0x68], R3 ;  /* 0x00006803020075a7 */ /* 0x0022a400080011ff */
[----:B--2---:R-:W-:Y:S05]  /*5fa0*/  @!P0 NANOSLEEP.SYNCS 0x989680 ;  /* 0x009896800000895d */ /* 0x004fea0003900000 */
[----:B------:R-:W2:Y:S02]  /*5fb0*/  @!P0 SYNCS.PHASECHK.TRANS64 P0, [R2+URZ+0x68], R3 ;  /* 0x00006803020085a7 */ /* 0x000ea400080010ff */
[----:B--2---:R-:W-:Y:S05]  /*5fc0*/  @P0 EXIT ;  /* 0x000000000000094d */ /* 0x004fea0003800000 */
[----:B------:R-:W-:Y:S05]  /*5fd0*/  BRA `(.L_x_77) ;  /* 0xfffffffc00ec7947 */ /* 0x000fea000383ffff */
.L_x_58:
[----:B------:R-:W-:-:S06]  /*5fe0*/  UISETP.GE.AND UP0, UPT, UR18, 0x4, UPT ;  /* 0x000000041200788c */ /* 0x000fcc000bf06270 */
[----:B------:R-:W-:-:S13]  /*5ff0*/  PLOP3.LUT P0, PT, PT, PT, UP0, 0x80, 0x8 ;  /* 0x000000000008781c */ /* 0x000fda0003f0f008 */
[----:B-1----:R-:W-:Y:S05]  /*6000*/  @!P0 EXIT ;  /* 0x000000000000894d */ /* 0x002fea0003800000 */
[----:B------:R-:W1:Y:S08]  /*6010*/  S2UR UR4, SR_CgaCtaId ;  /* 0x00000000000479c3 */ /* 0x000e700000008800 */
[----:B------:R-:W-:Y:S01]  /*6020*/  BAR.SYNC.DEFER_BLOCKING 0x6, 0xa0 ;  /* 0x0182800000007b1d */ /* 0x000fe20000010000 */
[C---:B------:R-:W-:Y:S01]  /*6030*/  IMAD.SHL.U32 R0, R68.reuse, 0x10, RZ ;  /* 0x0000001044007824 */ /* 0x040fe200078e00ff */
[C---:B------:R-:W-:Y:S01]  /*6040*/  SHF.L.U32 R23, R68.reuse, 0x10, RZ ;  /* 0x0000001044177819 */ /* 0x040fe200000006ff */
[C---:B------:R-:W-:Y:S01]  /*6050*/  IMAD.SHL.U32 R67, R68.reuse, 0x2, RZ ;  /* 0x0000000244437824 */ /* 0x040fe200078e00ff */
[----:B------:R-:W-:Y:S01]  /*6060*/  LOP3.LUT R69, R68, 0x60, RZ, 0xc0, !PT ;  /* 0x0000006044457812 */ /* 0x000fe200078ec0ff */
[----:B------:R-:W-:Y:S01]  /*6070*/  USHF.R.S32.HI UR53, URZ, 0x1f, UR5 ;  /* 0x0000001fff357899 */ /* 0x000fe20008011405 */
[----:B------:R-:W-:Y:S01]  /*6080*/  LOP3.LUT R4, R0, 0x60, RZ, 0xc0, !PT ;  /* 0x0000006000047812 */ /* 0x000fe200078ec0ff */
[----:B------:R-:W-:Y:S01]  /*6090*/  UMOV UR48, 0x400 ;  /* 0x0000040000307882 */ /* 0x000fe20000000000 */
[----:B------:R-:W2:Y:S01]  /*60a0*/  LDC.64 R60, c[0x0][0x8b0] ;  /* 0x00022c00ff3c7b82 */ /* 0x000ea20000000a00 */
[----:B------:R-:W3:Y:S01]  /*60b0*/  LDCU.64 UR6, c[0x0][0x890] ;  /* 0x00011200ff0677ac */ /* 0x000ee20008000a00 */
[----:B------:R-:W-:Y:S01]  /*60c0*/  LOP3.LUT R67, R4, 0xc, R67, 0xf8, !PT ;  /* 0x0000000c04437812 */ /* 0x000fe200078ef843 */
[----:B------:R-:W-:Y:S01]  /*60d0*/  IMAD.MOV.U32 R22, RZ, RZ, RZ ;  /* 0x000000ffff167224 */ /* 0x000fe200078e00ff */
[----:B------:R-:W-:Y:S01]  /*60e0*/  MOV R65, RZ ;  /* 0x000000ff00417202 */ /* 0x000fe20000000f00 */
[----:B------:R-:W-:Y:S01]  /*60f0*/  ULEA.HI UR53, UR53, UR5, URZ, 0x7 ;  /* 0x0000000535357291 */ /* 0x000fe2000f8f38ff */
[----:B------:R-:W-:Y:S01]  /*6100*/  LOP3.LUT R67, R67, 0x790, R0, 0xf8, !PT ;  /* 0x0000079043437812 */ /* 0x000fe200078ef800 */
[----:B------:R-:W-:Y:S01]  /*6110*/  IMAD.MOV.U32 R66, RZ, RZ, RZ ;  /* 0x000000ffff427224 */ /* 0x000fe200078e00ff */
[----:B------:R-:W4:Y:S01]  /*6120*/  LDC.64 R42, c[0x0][0x8a8] ;  /* 0x00022a00ff2a7b82 */ /* 0x000f220000000a00 */
[C---:B------:R-:W-:Y:S01]  /*6130*/  LOP3.LUT R0, R68.reuse, 0x2, RZ, 0xc0, !PT ;  /* 0x0000000244007812 */ /* 0x040fe200078ec0ff */
[----:B------:R-:W2:Y:S01]  /*6140*/  LDCU.64 UR56, c[0x0][0x348] ;  /* 0x00006900ff3877ac */ /* 0x000ea20008000a00 */
[----:B------:R-:W-:-:S02]  /*6150*/  LOP3.LUT R68, R68, 0x4, RZ, 0xc0, !PT ;  /* 0x0000000444447812 */ /* 0x000fc400078ec0ff */
[----:B------:R-:W-:Y:S01]  /*6160*/  LOP3.LUT R23, R23, 0x600000, RZ, 0xc0, !PT ;  /* 0x0060000017177812 */ /* 0x000fe200078ec0ff */
[----:B------:R-:W2:Y:S01]  /*6170*/  LDCU UR45, c[0x0][0xb0c] ;  /* 0x00016180ff2d77ac */ /* 0x000ea20008000800 */
[----:B-1----:R-:W-:Y:S01]  /*6180*/  ULEA UR48, UR4, UR48, 0x18 ;  /* 0x0000003004307291 */ /* 0x002fe2000f8ec0ff */
[----:B---3--:R-:W-:Y:S01]  /*6190*/  IMAD.U32 R73, RZ, RZ, UR6 ;  /* 0x00000006ff497e24 */ /* 0x008fe2000f8e00ff */
[----:B------:R-:W1:Y:S01]  /*61a0*/  LDCU UR4, c[0x0][0x370] ;  /* 0x00006e00ff0477ac */ /* 0x000e620008000800 */
[----:B------:R-:W-:Y:S01]  /*61b0*/  IMAD.U32 R72, RZ, RZ, UR7 ;  /* 0x00000007ff487e24 */ /* 0x000fe2000f8e00ff */
[----:B------:R-:W3:Y:S05]  /*61c0*/  LDCU UR38, c[0x0][0xb30] ;  /* 0x00016600ff2677ac */ /* 0x000eea0008000800 */
[----:B------:R-:W3:Y:S01]  /*61d0*/  LDS R2, [UR48+0xd0] ;  /* 0x0000d030ff027984 */ /* 0x000ee20008000800 */
[----:B------:R-:W2:Y:S01]  /*61e0*/  LDCU.64 UR58, c[0x0][0x888] ;  /* 0x00011100ff3a77ac */ /* 0x000ea20008000a00 */
[----:B------:R-:W2:Y:S01]  /*61f0*/  LDCU.64 UR46, c[0x0][0xb28] ;  /* 0x00016500ff2e77ac */ /* 0x000ea20008000a00 */
[----:B------:R-:W2:Y:S01]  /*6200*/  LDCU.128 UR60, c[0x0][0xb10] ;  /* 0x00016200ff3c77ac */ /* 0x000ea20008000c00 */
[----:B-1----:R-:W-:Y:S01]  /*6210*/  IMAD.U32 R74, RZ, RZ, UR4 ;  /* 0x00000004ff4a7e24 */ /* 0x002fe2000f8e00ff */
[----:B------:R-:W-:Y:S01]  /*6220*/  UIADD3 UR4, UPT, UPT, UR48, 0x200, URZ ;  /* 0x0000020030047890 */ /* 0x000fe2000fffe0ff */
[----:B------:R-:W1:Y:S05]  /*6230*/  LDCU UR55, c[0x0][0x374] ;  /* 0x00006e80ff3777ac */ /* 0x000e6a0008000800 */
[----:B------:R-:W-:Y:S01]  /*6240*/  IMAD.U32 R62, RZ, RZ, UR4 ;  /* 0x00000004ff3e7e24 */ /* 0x000fe2000f8e00ff */
[----:B------:R-:W-:Y:S01]  /*6250*/  USHF.R.S32.HI UR53, URZ, 0x7, UR53 ;  /* 0x00000007ff357899 */ /* 0x000fe20008011435 */
[----:B------:R-:W-:Y:S01]  /*6260*/  UMOV UR54, URZ ;  /* 0x000000ff00367c82 */ /* 0x000fe20008000000 */
[----:B------:R-:W-:-:S02]  /*6270*/  UMOV UR51, URZ ;  /* 0x000000ff00337c82 */ /* 0x000fc40008000000 */
[----:B------:R-:W-:-:S05]  /*6280*/  LEA R67, R67, R62, 0x2 ;  /* 0x0000003e43437211 */ /* 0x000fca00078e10ff */
[--C-:B------:R-:W-:Y:S02]  /*6290*/  IMAD R77, R0, -0x10, R67.reuse ;  /* 0xfffffff0004d7824 */ /* 0x100fe400078e0243 */
[----:B------:R-:W-:Y:S01]  /*62a0*/  IMAD R76, R68, -0x10, R67 ;  /* 0xfffffff0444c7824 */ /* 0x000fe200078e0243 */
[C---:B---3--:R-:W-:Y:S02]  /*62b0*/  IADD3 R3, PT, PT, R2.reuse, 0x80, RZ ;  /* 0x0000008002037810 */ /* 0x048fe40007ffe0ff */
[----:B------:R-:W-:Y:S02]  /*62c0*/  LOP3.LUT R2, R2, 0xffff, RZ, 0xc0, !PT ;  /* 0x0000ffff02027812 */ /* 0x000fe400078ec0ff */
[----:B------:R-:W-:-:S05]  /*62d0*/  LOP3.LUT R3, R3, 0xffff, RZ, 0xc0, !PT ;  /* 0x0000ffff03037812 */ /* 0x000fca00078ec0ff */
[----:B-12-4-:R3:W-:Y:S02]  /*62e0*/  STL.64 [R1], R2 ;  /* 0x0000000201007387 */ /* 0x0167e40000100a00 */
.L_x_153:
[----:B---3--:R-:W-:Y:S04]  /*62f0*/  SHF.L.U32 R3, R65, 0x1f, RZ ;  /* 0x0000001f41037819 */ /* 0x008fe800000006ff */
[----:B-1----:R-:W1:Y:S02]  /*6300*/  SYNCS.PHASECHK.TRANS64.TRYWAIT P0, [UR48+0x80], R3 ;  /* 0x00008003ff0075a7 */ /* 0x002e640008001130 */
[----:B-12---:R-:W-:Y:S05]  /*6310*/  @!P0 BRA `(.L_x_78) ;  /* 0x0000006800308947 */ /* 0x006fea0003800000 */
.L_x_205:
[----:B------:R-:W2:Y:S01]  /*6320*/  LDS.128 R4, [UR48+0xc0] ;  /* 0x0000c030ff047984 */ /* 0x000ea20008000c00 */
[----:B------:R-:W-:Y:S01]  /*6330*/  UIADD3 UR4, UPT, UPT, UR48, 0x88, URZ ;  /* 0x0000008830047890 */ /* 0x000fe2000fffe0ff */
[----:B------:R-:W-:Y:S01]  /*6340*/  IMAD R2, R22, 0x4, R1 ;  /* 0x0000000416027824 */ /* 0x000fe200078e0201 */
[----:B------:R-:W-:Y:S02]  /*6350*/  UISETP.GE.AND UP0, UPT, UR39, 0x1, UPT ;  /* 0x000000012700788c */ /* 0x000fe4000bf06270 */
[----:B------:R-:W-:Y:S01]  /*6360*/  UPRMT UR4, URZ, 0x654, UR4 ;  /* 0x00000654ff047896 */ /* 0x000fe20008000004 */
[----:B------:R-:W-:Y:S01]  /*6370*/  @!PT LDS RZ, [RZ] ;  /* 0x00000000fffff984 */ /* 0x000fe20000000800 */
[----:B------:R-:W-:Y:S01]  /*6380*/  @!PT LDS RZ, [RZ] ;  /* 0x00000000fffff984 */ /* 0x000fe20000000800 */
[----:B------:R-:W-:Y:S01]  /*6390*/  @!PT LDS RZ, [RZ] ;  /* 0x00000000fffff984 */ /* 0x000fe20000000800 */
[----:B------:R-:W-:Y:S01]  /*63a0*/  @!PT LDS RZ, [RZ] ;  /* 0x00000000fffff984 */ /* 0x000fe20000000800 */
[----:B------:R3:W-:Y:S06]  /*63b0*/  MEMBAR.ALL.CTA ;  /* 0x0000000000007992 */ /* 0x0007ec0000008000 */
[----:B---3--:R-:W3:Y:S02]  /*63c0*/  FENCE.VIEW.ASYNC.S ;  /* 0x00000000000073c6 */ /* 0x008ee40000000000 */
[----:B---3--:R-:W-:Y:S06]  /*63d0*/  SYNCS.ARRIVE.TRANS64.RED.A1T0 RZ, [UR4], RZ ;  /* 0x000000ffffff79a7 */ /* 0x008fec0008100404 */
[----:B------:R-:W5:Y:S01]  /*63e0*/  LDL R2, [R2] ;  /* 0x0000000002027983 */ /* 0x000f620000100800 */
[----:B--2---:R-:W-:Y:S11]  /*63f0*/  LOP3.LUT P0, RZ, R6, 0x1, RZ, 0xc0, !PT ;  /* 0x0000000106ff7812 */ /* 0x004ff6000780c0ff */
[----:B------:R-:W-:Y:S02]  /*6400*/  @!UPT UIADD3 URZ, UPT, UPT, URZ, URZ, URZ ;  /* 0x000000fffffff290 */ /* 0x000fe4000fffe0ff */
[----:B------:R-:W-:Y:S01]  /*6410*/  VOTEU.ANY UP1, P0 ;  /* 0x0000000000ff7886 */ /* 0x000fe20000020100 */
[----:B------:R-:W-:Y:S01]  /*6420*/  PLOP3.LUT P0, PT, PT, PT, UP1, 0x80, 0x8 ;  /* 0x000000000008781c */ /* 0x000fe20003f0f018 */
[----:B------:R-:W-:Y:S06]  /*6430*/  UP2UR UR4, UPR, URZ, 0x2 ;  /* 0x00000002ff047883 */ /* 0x000fec0008000000 */
[----:B------:R-:W-:Y:S06]  /*6440*/  IMAD.U32 R80, RZ, RZ, UR4 ;  /* 0x00000004ff507e24 */ /* 0x000fec000f8e00ff */
[----:B-1----:R-:W-:Y:S02]  /*6450*/  @P0 MOV R3, R4 ;  /* 0x0000000400030202 */ /* 0x002fe40000000f00 */
[----:B------:R-:W-:Y:S02]  /*6460*/  @P0 LOP3.LUT R0, R5, 0xffff, RZ, 0xc0, !PT ;  /* 0x0000ffff05000812 */ /* 0x000fe400078ec0ff */
[----:B------:R-:W-:Y:S01]  /*6470*/  @P0 R2UR UR5, R3 ;  /* 0x00000000030502ca */ /* 0x000fe200000e0000 */
[----:B------:R-:W-:Y:S01]  /*6480*/  IMAD.U32 R3, RZ, RZ, UR53 ;  /* 0x00000035ff037e24 */ /* 0x000fe2000f8e00ff */
[----:B------:R-:W-:Y:S04]  /*6490*/  @P0 R2UR UR4, R0 ;  /* 0x00000000000402ca */ /* 0x000fe800000e0000 */
[----:B------:R-:W-:Y:S07]  /*64a0*/  IABS R0, R3 ;  /* 0x0000000300007213 */ /* 0x000fee0000000000 */
[----:B------:R-:W-:Y:S02]  /*64b0*/  @UP1 UMOV UR37, UR5 ;  /* 0x0000000500251c82 */ /* 0x000fe40008000000 */
[----:B------:R-:W-:Y:S01]  /*64c0*/  @UP1 UMOV UR36, UR4 ;  /* 0x0000000400241c82 */ /* 0x000fe20008000000 */
[----:B------:R-:W-:Y:S05]  /*64d0*/  BRA.U !UP0, `(.L_x_79) ;  /* 0x0000000108d07547 */ /* 0x000fea000b800000 */
[----:B------:R-:W1:Y:S01]  /*64e0*/  LDCU UR14, c[0x0][0xb20] ;  /* 0x00016400ff0e77ac */ /* 0x000e620008000800 */
[----:B------:R-:W-:Y:S01]  /*64f0*/  R2UR UR9, R74 ;  /* 0x000000004a0972ca */ /* 0x000fe200000e0000 */
[----:B------:R-:W-:Y:S02]  /*6500*/  UIMAD.WIDE.U32 UR4, UR55, UR63, URZ ;  /* 0x0000003f370472a5 */ /* 0x000fe4000f8e00ff */
[----:B------:R-:W-:Y:S02]  /*6510*/  UIMAD.WIDE.U32 UR10, UR36, UR63, URZ ;  /* 0x0000003f240a72a5 */ /* 0x000fe4000f8e00ff */
[----:B------:R-:W-:Y:S02]  /*6520*/  UISETP.NE.AND UP0, UPT, UR62, 0x1, UPT ;  /* 0x000000013e00788c */ /* 0x000fe4000bf05270 */
[----:B------:R-:W-:Y:S02]  /*6530*/  UISETP.NE.AND UP1, UPT, UR45, 0x1, UPT ;  /* 0x000000012d00788c */ /* 0x000fe4000bf25270 */
[----:B------:R-:W-:Y:S04]  /*6540*/  UISETP.NE.AND UP2, UPT, UR39, 0x1, UPT ;  /* 0x000000012700788c */ /* 0x000fe8000bf45270 */
[----:B------:R-:W-:Y:S02]  /*6550*/  UIMAD.WIDE.U32 UR6, UR9, UR60, URZ ;  /* 0x0000003c090672a5 */ /* 0x000fe4000f8e00ff */
[----:B------:R-:W-:Y:S01]  /*6560*/  UIMAD.WIDE.U32 UR12, UR37, UR60, URZ ;  /* 0x0000003c250c72a5 */ /* 0x000fe2000f8e00ff */
[----:B------:R-:W-:Y:S02]  /*6570*/  UMOV UR4, UR5 ;  /* 0x0000000500047c82 */ /* 0x000fe40008000000 */
[----:B-1----:R-:W-:Y:S02]  /*6580*/  USHF.R.U32.HI UR8, URZ, UR14, UR4 ;  /* 0x0000000eff087299 */ /* 0x002fe40008011604 */
[----:B------:R-:W-:Y:S01]  /*6590*/  UMOV UR6, UR11 ;  /* 0x0000000b00067c82 */ /* 0x000fe20008000000 */
[----:B------:R-:W-:Y:S02]  /*65a0*/  UMOV UR4, UR7 ;  /* 0x0000000700047c82 */ /* 0x000fe40008000000 */
[----:B------:R-:W-:Y:S02]  /*65b0*/  USHF.R.U32.HI UR5, URZ, UR61, UR4 ;  /* 0x0000003dff057299 */ /* 0x000fe40008011604 */
[----:B------:R-:W-:Y:S02]  /*65c0*/  USEL UR4, UR55, UR8, !UP0 ;  /* 0x0000000837047287 */ /* 0x000fe4000c000000 */
[----:B------:R-:W-:Y:S02]  /*65d0*/  USHF.R.U32.HI UR8, URZ, UR14, UR6 ;  /* 0x0000000eff087299 */ /* 0x000fe40008011606 */
[----:B------:R-:W-:Y:S02]  /*65e0*/  UIMAD.WIDE.U32 UR6, UR4, UR46, URZ ;  /* 0x0000002e040672a5 */ /* 0x000fe4000f8e00ff */
[----:B------:R-:W-:Y:S02]  /*65f0*/  USEL UR9, UR9, UR5, !UP1 ;  /* 0x0000000509097287 */ /* 0x000fe4000c800000 */
[----:B------:R-:W-:Y:S02]  /*6600*/  USEL UR8, UR36, UR8, !UP0 ;  /* 0x0000000824087287 */ /* 0x000fe4000c000000 */
[----:B------:R-:W-:Y:S01]  /*6610*/  UIMAD.WIDE.U32 UR10, UR9, UR46, URZ ;  /* 0x0000002e090a72a5 */ /* 0x000fe2000f8e00ff */
[----:B------:R-:W-:Y:S01]  /*6620*/  UMOV UR6, UR7 ;  /* 0x0000000700067c82 */ /* 0x000fe20008000000 */
[----:B------:R-:W-:Y:S01]  /*6630*/  UMOV UR5, UR13 ;  /* 0x0000000d00057c82 */ /* 0x000fe20008000000 */
[----:B------:R-:W-:Y:S02]  /*6640*/  @UP2 USHF.R.U32.HI UR4, URZ, UR47, UR6 ;  /* 0x0000002fff042299 */ /* 0x000fe40008011606 */
[----:B------:R-:W-:Y:S02]  /*6650*/  USHF.R.U32.HI UR5, URZ, UR61, UR5 ;  /* 0x0000003dff057299 */ /* 0x000fe40008011605 */
[----:B------:R-:W-:Y:S02]  /*6660*/  UIMAD UR4, UR39, UR4, URZ ;  /* 0x00000004270472a4 */ /* 0x000fe4000f8e02ff */
[----:B------:R-:W-:Y:S02]  /*6670*/  USEL UR5, UR37, UR5, !UP1 ;  /* 0x0000000525057287 */ /* 0x000fe4000c800000 */
[----:B------:R-:W-:Y:S01]  /*6680*/  UISETP.GE.AND UP0, UPT, UR8, UR4, UPT ;  /* 0x000000040800728c */ /* 0x000fe2000bf06270 */
[----:B------:R-:W-:Y:S01]  /*6690*/  UMOV UR6, UR11 ;  /* 0x0000000b00067c82 */ /* 0x000fe20008000000 */
[----:B------:R-:W-:Y:S02]  /*66a0*/  UIMAD.WIDE.U32 UR10, UR8, UR46, URZ ;  /* 0x0000002e080a72a5 */ /* 0x000fe4000f8e00ff */
[----:B------:R-:W-:Y:S04]  /*66b0*/  @UP2 USHF.R.U32.HI UR9, URZ, UR47, UR6 ;  /* 0x0000002fff092299 */ /* 0x000fe80008011606 */
[----:B------:R-:W-:Y:S01]  /*66c0*/  UIMAD UR6, UR39, UR9, URZ ;  /* 0x00000009270672a4 */ /* 0x000fe2000f8e02ff */
[----:B------:R-:W-:Y:S03]  /*66d0*/  UMOV UR4, UR11 ;  /* 0x0000000b00047c82 */ /* 0x000fe60008000000 */
[----:B------:R-:W-:Y:S02]  /*66e0*/  UISETP.GE.OR UP0, UPT, UR5, UR6, UP0 ;  /* 0x000000060500728c */ /* 0x000fe40008706670 */
[----:B------:R-:W-:Y:S02]  /*66f0*/  USHF.R.U32.HI UR4, URZ, UR47, UR4 ;  /* 0x0000002fff047299 */ /* 0x000fe40008011604 */
[----:B------:R-:W-:Y:S02]  /*6700*/  UIMAD.WIDE.U32 UR6, UR5, UR46, URZ ;  /* 0x0000002e050672a5 */ /* 0x000fe4000f8e00ff */
[----:B------:R-:W-:Y:S02]  /*6710*/  USEL UR11, UR8, UR4, !UP2 ;  /* 0x00000004080b7287 */ /* 0x000fe4000d000000 */
[----:B------:R-:W-:Y:S02]  /*6720*/  UIADD3 UR6, UPT, UPT, -UR5, URZ, URZ ;  /* 0x000000ff05067290 */ /* 0x000fe4000fffe1ff */
[----:B------:R-:W-:Y:S02]  /*6730*/  UIADD3 UR10, UPT, UPT, -UR11, URZ, URZ ;  /* 0x000000ff0b0a7290 */ /* 0x000fe4000fffe1ff */
[----:B------:R-:W-:Y:S02]  /*6740*/  UIMAD UR6, UR45, UR6, UR37 ;  /* 0x000000062d0672a4 */ /* 0x000fe4000f8e0225 */
[----:B------:R-:W-:Y:S01]  /*6750*/  UIMAD UR10, UR39, UR10, UR8 ;  /* 0x0000000a270a72a4 */ /* 0x000fe2000f8e0208 */
[----:B------:R-:W-:Y:S01]  /*6760*/  @!UP0 UMOV UR4, UR7 ;  /* 0x0000000700048c82 */ /* 0x000fe20008000000 */
[----:B------:R-:W-:Y:S02]  /*6770*/  UIADD3 UR7, UPT, UPT, -UR8, URZ, URZ ;  /* 0x000000ff08077290 */ /* 0x000fe4000fffe1ff */
[----:B------:R-:W-:Y:S04]  /*6780*/  @!UP0 USHF.R.U32.HI UR4, URZ, UR47, UR4 ;  /* 0x0000002fff048299 */ /* 0x000fe80008011604 */
[----:B------:R-:W-:Y:S04]  /*6790*/  @!UP0 USEL UR4, UR5, UR4, !UP2 ;  /* 0x0000000405048287 */ /* 0x000fe8000d000000 */
[----:B------:R-:W-:Y:S02]  /*67a0*/  @!UP0 UIMAD UR9, UR9, UR10, UR4 ;  /* 0x0000000a090982a4 */ /* 0x000fe4000f8e0204 */
[----:B------:R-:W-:Y:S02]  /*67b0*/  @!UP0 UIADD3 UR10, UPT, UPT, UR11, -UR4, URZ ;  /* 0x800000040b0a8290 */ /* 0x000fe4000fffe0ff */
[----:B------:R-:W-:Y:S02]  /*67c0*/  UIMAD UR4, UR62, UR7, UR36 ;  /* 0x000000073e0472a4 */ /* 0x000fe4000f8e0224 */
[----:B------:R-:W-:Y:S03]  /*67d0*/  @!UP0 UIMAD UR8, UR10, UR39, UR5 ;  /* 0x000000270a0882a4 */ /* 0x000fe6000f8e0205 */
[----:B------:R-:W-:Y:S02]  /*67e0*/  @!UP0 UMOV UR5, UR9 ;  /* 0x0000000900058c82 */ /* 0x000fe40008000000 */
[----:B------:R-:W-:Y:S02]  /*67f0*/  UIMAD UR37, UR5, UR45, UR6 ;  /* 0x0000002d052572a4 */ /* 0x000fe4000f8e0206 */
[----:B------:R-:W-:Y:S11]  /*6800*/  UIMAD UR36, UR8, UR62, UR4 ;  /* 0x0000003e082472a4 */ /* 0x000ff6000f8e0204 */
[----:B------:R-:W-:Y:S01]  /*6810*/  @!UPT UIADD3 URZ, UPT, UPT, URZ, URZ, URZ ;  /* 0x000000fffffff290 */ /* 0x000fe2000fffe0ff */
.L_x_79:
[----:B------:R-:W1:Y:S01]  /*6820*/  LDCU UR11, c[0x0][0x388] ;  /* 0x00007100ff0b77ac */ /* 0x000e620008000800 */
[----:B------:R-:W-:Y:S01]  /*6830*/  R2UR UR6, R0 ;  /* 0x00000000000672ca */ /* 0x000fe200000e0000 */
[----:B------:R-:W-:Y:S01]  /*6840*/  BSSY.RECONVERGENT B6, `(.L_x_80) ;  /* 0x0000076000067945 */ /* 0x000fe20003800200 */
[----:B------:R-:W-:Y:S01]  /*6850*/  IABS R3, R3 ;  /* 0x0000000300037213 */ /* 0x000fe20000000000 */
[----:B------:R-:W-:Y:S01]  /*6860*/  USHF.L.U32 UR42, UR24, 0x7, URZ ;  /* 0x00000007182a7899 */ /* 0x000fe200080006ff */
[----:B------:R-:W-:Y:S02]  /*6870*/  @P0 SHF.R.U32.HI R4, RZ, 0x10, R5 ;  /* 0x00000010ff040819 */ /* 0x000fe40000011605 */
[----:B------:R-:W-:Y:S01]  /*6880*/  R2UR UR16, R78 ;  /* 0x000000004e1072ca */ /* 0x000fe200000e0000 */
[----:B------:R-:W-:Y:S01]  /*6890*/  IMAD.MOV R3, RZ, RZ, -R3 ;  /* 0x000000ffff037224 */ /* 0x000fe200078e0a03 */
[----:B------:R-:W-:Y:S02]  /*68a0*/  @P0 R2UR UR16, R4 ;  /* 0x00000000041002ca */ /* 0x000fe400000e0000 */
[----:B------:R-:W-:Y:S02]  /*68b0*/  LOP3.LUT P0, RZ, R62, 0x1b0, RZ, 0xc0, !PT ;  /* 0x000001b03eff7812 */ /* 0x000fe4000780c0ff */
[----:B------:R-:W-:Y:S01]  /*68c0*/  R2UR UR9, R3 ;  /* 0x00000000030972ca */ /* 0x000fe200000e0000 */
[----:B------:R-:W2:Y:S08]  /*68d0*/  I2F.RP R9, UR6 ;  /* 0x0000000600097d06 */ /* 0x000eb00008209400 */
[----:B------:R-:W-:Y:S02]  /*68e0*/  IMAD.U32 R78, RZ, RZ, UR16 ;  /* 0x00000010ff4e7e24 */ /* 0x000fe4000f8e00ff */
[----:B--2---:R-:W2:Y:S02]  /*68f0*/  MUFU.RCP R0, R9 ;  /* 0x0000000900007308 */ /* 0x004ea40000001000 */
[----:B--2---:R-:W-:Y:S08]  /*6900*/  VIADD R8, R0, 0xffffffe ;  /* 0x0ffffffe00087836 */ /* 0x004ff00000000000 */
[----:B------:R-:W2:Y:S02]  /*6910*/  F2I.FTZ.U32.TRUNC.NTZ R0, R8 ;  /* 0x0000000800007305 */ /* 0x000ea4000021f000 */
[----:B--2---:R-:W-:Y:S01]  /*6920*/  R2UR UR5, R0 ;  /* 0x00000000000572ca */ /* 0x004fe200000e0000 */
[----:B------:R-:W-:Y:S05]  /*6930*/  IMAD.U32 R0, RZ, RZ, UR20 ;  /* 0x00000014ff007e24 */ /* 0x000fea000f8e00ff */
[----:B------:R-:W-:Y:S04]  /*6940*/  IABS R0, R0 ;  /* 0x0000000000007213 */ /* 0x000fe80000000000 */
[----:B------:R-:W-:Y:S01]  /*6950*/  R2UR UR8, R0 ;  /* 0x00000000000872ca */ /* 0x000fe200000e0000 */
[----:B-1----:R-:W-:Y:S02]  /*6960*/  IMAD.U32 R0, RZ, RZ, UR11 ;  /* 0x0000000bff007e24 */ /* 0x002fe4000f8e00ff */
[----:B------:R-:W-:Y:S03]  /*6970*/  UIADD3 UR4, UPT, UPT, URZ, -UR5, URZ ;  /* 0x80000005ff047290 */ /* 0x000fe6000fffe0ff */
[----:B------:R-:W-:Y:S01]  /*6980*/  IABS R9, R0 ;  /* 0x0000000000097213 */ /* 0x000fe20000000000 */
[----:B------:R-:W-:Y:S03]  /*6990*/  UIMAD UR7, UR4, UR6, URZ ;  /* 0x00000006040772a4 */ /* 0x000fe6000f8e02ff */
[----:B------:R-:W-:Y:S01]  /*69a0*/  UMOV UR4, URZ ;  /* 0x000000ff00047c82 */ /* 0x000fe20008000000 */
[----:B------:R-:W1:Y:S01]  /*69b0*/  I2F.RP R0, R9 ;  /* 0x0000000900007306 */ /* 0x000e620000209400 */
[----:B------:R-:W-:Y:S07]  /*69c0*/  UIMAD.WIDE.U32 UR4, UR5, UR7, UR4 ;  /* 0x00000007050472a5 */ /* 0x000fee000f8e0004 */
[----:B------:R-:W-:Y:S02]  /*69d0*/  UMOV UR4, UR5 ;  /* 0x0000000500047c82 */ /* 0x000fe40008000000 */
[----:B------:R-:W-:Y:S01]  /*69e0*/  UIMAD.WIDE.U32 UR4, UR4, UR8, URZ ;  /* 0x00000008040472a5 */ /* 0x000fe2000f8e00ff */
[----:B-1----:R-:W1:Y:S06]  /*69f0*/  MUFU.RCP R0, R0 ;  /* 0x0000000000007308 */ /* 0x002e6c0000001000 */
[----:B------:R-:W-:Y:S02]  /*6a00*/  UMOV UR43, UR5 ;  /* 0x00000005002b7c82 */ /* 0x000fe40008000000 */
[----:B------:R-:W-:Y:S04]  /*6a10*/  UIMAD UR4, UR43, UR9, UR8 ;  /* 0x000000092b0472a4 */ /* 0x000fe8000f8e0208 */
[----:B------:R-:W-:Y:S01]  /*6a20*/  UISETP.GT.U32.AND UP0, UPT, UR6, UR4, UPT ;  /* 0x000000040600728c */ /* 0x000fe2000bf04070 */
[----:B-1----:R-:W-:Y:S10]  /*6a30*/  VIADD R10, R0, 0xffffffe ;  /* 0x0ffffffe000a7836 */ /* 0x002ff40000000000 */
[----:B------:R-:W-:Y:S02]  /*6a40*/  @!UP0 UIADD3 UR4, UPT, UPT, UR4, -UR6, URZ ;  /* 0x8000000604048290 */ /* 0x000fe4000fffe0ff */
[----:B------:R-:W-:Y:S01]  /*6a50*/  @!UP0 UIADD3 UR43, UPT, UPT, UR43, 0x1, URZ ;  /* 0x000000012b2b8890 */ /* 0x000fe2000fffe0ff */
[----:B------:R-:W1:Y:S01]  /*6a60*/  F2I.FTZ.U32.TRUNC.NTZ R11, R10 ;  /* 0x0000000a000b7305 */ /* 0x000e62000021f000 */
[----:B------:R-:W-:Y:S02]  /*6a70*/  UISETP.GE.U32.AND UP2, UPT, UR4, UR6, UPT ;  /* 0x000000060400728c */ /* 0x000fe4000bf46070 */
[----:B------:R-:W-:Y:S02]  /*6a80*/  ULOP3.LUT UR4, UR20, UR53, URZ, 0x3c, !UPT ;  /* 0x0000003514047292 */ /* 0x000fe4000f8e3cff */
[----:B------:R-:W-:Y:S02]  /*6a90*/  UISETP.NE.AND UP0, UPT, UR53, URZ, UPT ;  /* 0x000000ff3500728c */ /* 0x000fe4000bf05270 */
[----:B------:R-:W-:Y:S05]  /*6aa0*/  UISETP.GE.AND UP1, UPT, UR4, URZ, UPT ;  /* 0x000000ff0400728c */ /* 0x000fea000bf26270 */
[----:B------:R-:W-:Y:S01]  /*6ab0*/  @UP2 UIADD3 UR43, UPT, UPT, UR43, 0x1, URZ ;  /* 0x000000012b2b2890 */ /* 0x000fe2000fffe0ff */
[--C-:B-1----:R-:W-:Y:S02]  /*6ac0*/  IMAD.MOV R8, RZ, RZ, -R11.reuse ;  /* 0x000000ffff087224 */ /* 0x102fe400078e0a0b */
[----:B------:R-:W-:Y:S03]  /*6ad0*/  IMAD.MOV.U32 R10, RZ, RZ, RZ ;  /* 0x000000ffff0a7224 */ /* 0x000fe600078e00ff */
[----:B------:R-:W-:Y:S01]  /*6ae0*/  @!UP1 UIADD3 UR43, UPT, UPT, -UR43, URZ, URZ ;  /* 0x000000ff2b2b9290 */ /* 0x000fe2000fffe1ff */
[----:B------:R-:W-:Y:S01]  /*6af0*/  IMAD R3, R8, R9, RZ ;  /* 0x0000000908037224 */ /* 0x000fe200078e02ff */
[----:B------:R-:W-:Y:S02]  /*6b00*/  UISETP.NE.AND UP1, UPT, UR38, 0x1, UPT ;  /* 0x000000012600788c */ /* 0x000fe4000bf25270 */
[----:B------:R-:W-:Y:S01]  /*6b10*/  @!UP0 ULOP3.LUT UR43, URZ, UR53, URZ, 0x33, !UPT ;  /* 0x00000035ff2b8292 */ /* 0x000fe2000f8e33ff */
[----:B------:R-:W-:Y:S05]  /*6b20*/  IMAD.HI.U32 R11, R11, R3, R10 ;  /* 0x000000030b0b7227 */ /* 0x000fea00078e000a */
[----:B------:R-:W-:Y:S03]  /*6b30*/  MOV R0, UR43 ;  /* 0x0000002b00007c02 */ /* 0x000fe60008000f00 */
[----:B------:R-:W1:Y:S01]  /*6b40*/  @!UP1 LDCU.128 UR12, c[0x0][0xb10] ;  /* 0x00016200ff0c97ac */ /* 0x000e620008000c00 */
[----:B------:R-:W-:Y:S05]  /*6b50*/  IABS R0, R0 ;  /* 0x0000000000007213 */ /* 0x000fea0000000000 */
[----:B------:R-:W-:Y:S01]  /*6b60*/  IMAD.HI.U32 R11, R11, R0, RZ ;  /* 0x000000000b0b7227 */ /* 0x000fe200078e00ff */
[----:B------:R-:W2:Y:S03]  /*6b70*/  @!UP1 LDCU UR10, c[0x0][0xb20] ;  /* 0x00016400ff0a97ac */ /* 0x000ea60008000800 */
[----:B------:R-:W-:Y:S01]  /*6b80*/  IMAD.MOV R3, RZ, RZ, -R11 ;  /* 0x000000ffff037224 */ /* 0x000fe200078e0a0b */
[----:B------:R-:W3:Y:S03]  /*6b90*/  @!UP1 LDCU UR5, c[0x0][0xb0c] ;  /* 0x00016180ff0597ac */ /* 0x000ee60008000800 */
[C---:B------:R-:W-:Y:S01]  /*6ba0*/  IMAD R0, R9.reuse, R3, R0 ;  /* 0x0000000309007224 */ /* 0x040fe200078e0200 */
[----:B-1----:R-:W-:Y:S04]  /*6bb0*/  UIMAD.WIDE.U32 UR6, UR36, UR15, URZ ;  /* 0x0000000f240672a5 */ /* 0x002fe8000f8e00ff */
[----:B------:R-:W-:Y:S01]  /*6bc0*/  ISETP.GT.U32.AND P1, PT, R9, R0, PT ;  /* 0x000000000900720c */ /* 0x000fe20003f24070 */
[----:B------:R-:W-:Y:S02]  /*6bd0*/  UIMAD.WIDE.U32 UR8, UR37, UR12, URZ ;  /* 0x0000000c250872a5 */ /* 0x000fe4000f8e00ff */
[----:B------:R-:W-:Y:S02]  /*6be0*/  @!UP1 UISETP.NE.AND UP0, UPT, UR14, 0x1, UPT ;  /* 0x000000010e00988c */ /* 0x000fe4000bf05270 */
[----:B------:R-:W-:Y:S01]  /*6bf0*/  ULOP3.LUT UR8, UR43, UR11, URZ, 0x3c, !UPT ;  /* 0x0000000b2b087292 */ /* 0x000fe2000f8e3cff */
[----:B------:R-:W-:Y:S02]  /*6c00*/  @!UP1 UMOV UR6, UR7 ;  /* 0x0000000700069c82 */ /* 0x000fe40008000000 */
[----:B------:R-:W-:Y:S01]  /*6c10*/  @!UP1 UMOV UR4, UR9 ;  /* 0x0000000900049c82 */ /* 0x000fe20008000000 */
[----:B--2---:R-:W-:Y:S02]  /*6c20*/  @!UP1 USHF.R.U32.HI UR6, URZ, UR10, UR6 ;  /* 0x0000000aff069299 */ /* 0x004fe40008011606 */
[----:B---3--:R-:W-:Y:S02]  /*6c30*/  @!UP1 UISETP.NE.AND UP2, UPT, UR5, 0x1, UPT ;  /* 0x000000010500988c */ /* 0x008fe4000bf45270 */
[----:B------:R-:W-:Y:S01]  /*6c40*/  @!UP1 USHF.R.U32.HI UR4, URZ, UR13, UR4 ;  /* 0x0000000dff049299 */ /* 0x000fe20008011604 */
[----:B------:R-:W-:Y:S01]  /*6c50*/  @!P1 IMAD.IADD R0, R0, 0x1, -R9 ;  /* 0x0000000100009824 */ /* 0x000fe200078e0a09 */
[----:B------:R-:W-:Y:S01]  /*6c60*/  @!UP1 USEL UR6, UR36, UR6, !UP0 ;  /* 0x0000000624069287 */ /* 0x000fe2000c000000 */
[----:B------:R-:W-:Y:S01]  /*6c70*/  @!P1 IADD3 R11, PT, PT, R11, 0x1, RZ ;  /* 0x000000010b0b9810 */ /* 0x000fe20007ffe0ff */
[----:B------:R-:W-:Y:S02]  /*6c80*/  @!UP1 USEL UR7, UR37, UR4, !UP2 ;  /* 0x0000000425079287 */ /* 0x000fe4000d000000 */
[----:B------:R-:W-:Y:S01]  /*6c90*/  UISETP.GE.AND UP0, UPT, UR8, URZ, UPT ;  /* 0x000000ff0800728c */ /* 0x000fe2000bf06270 */
[----:B------:R-:W-:Y:S01]  /*6ca0*/  ISETP.GE.U32.AND P2, PT, R0, R9, PT ;  /* 0x000000090000720c */ /* 0x000fe20003f46070 */
[----:B------:R-:W-:Y:S02]  /*6cb0*/  UISETP.NE.AND UP2, UPT, UR11, URZ, UPT ;  /* 0x000000ff0b00728c */ /* 0x000fe4000bf45270 */
[----:B------:R-:W-:Y:S02]  /*6cc0*/  @!UP1 UIADD3 UR4, UPT, UPT, -UR7, UR6, URZ ;  /* 0x0000000607049290 */ /* 0x000fe4000fffe1ff */
[----:B------:R-:W-:Y:S02]  /*6cd0*/  @!UP1 UIADD3 UR6, UPT, UPT, UR7, -UR6, URZ ;  /* 0x8000000607069290 */ /* 0x000fe4000fffe0ff */
[----:B------:R-:W-:Y:S02]  /*6ce0*/  @!UP1 UIMAD UR37, UR4, UR5, UR37 ;  /* 0x00000005042592a4 */ /* 0x000fe4000f8e0225 */
[----:B------:R-:W-:Y:S02]  /*6cf0*/  UIADD3 UR4, UPT, UPT, -UR43, URZ, URZ ;  /* 0x000000ff2b047290 */ /* 0x000fe4000fffe1ff */
[----:B------:R-:W-:Y:S02]  /*6d00*/  @!UP1 UIMAD UR36, UR6, UR14, UR36 ;  /* 0x0000000e062492a4 */ /* 0x000fe4000f8e0224 */
[----:B------:R-:W-:Y:S01]  /*6d10*/  UIMAD UR5, UR53, UR4, UR20 ;  /* 0x00000004350572a4 */ /* 0x000fe2000f8e0214 */
[----:B------:R-:W-:Y:S03]  /*6d20*/  @P2 VIADD R11, R11, 0x1 ;  /* 0x000000010b0b2836 */ /* 0x000fe60000000000 */
[----:B------:R-:W-:Y:S02]  /*6d30*/  USHF.L.U32 UR52, UR5, 0x7, URZ ;  /* 0x0000000705347899 */ /* 0x000fe400080006ff */
[----:B------:R-:W-:Y:S11]  /*6d40*/  R2UR UR44, R11 ;  /* 0x000000000b2c72ca */ /* 0x000ff600000e0000 */
[----:B------:R-:W-:Y:S02]  /*6d50*/  @!UPT UIADD3 URZ, UPT, UPT, URZ, URZ, URZ ;  /* 0x000000fffffff290 */ /* 0x000fe4000fffe0ff */
[----:B------:R-:W-:Y:S02]  /*6d60*/  @!UP0 UIADD3 UR44, UPT, UPT, -UR44, URZ, URZ ;  /* 0x000000ff2c2c8290 */ /* 0x000fe4000fffe1ff */
[----:B------:R-:W-:Y:S04]  /*6d70*/  @!UP2 ULOP3.LUT UR44, URZ, UR11, URZ, 0x33, !UPT ;  /* 0x0000000bff2ca292 */ /* 0x000fe8000f8e33ff */
[----:B------:R-:W-:Y:S04]  /*6d80*/  UIADD3 UR4, UPT, UPT, -UR44, URZ, URZ ;  /* 0x000000ff2c047290 */ /* 0x000fe8000fffe1ff */
[----:B------:R-:W-:Y:S01]  /*6d90*/  UIMAD UR43, UR11, UR4, UR43 ;  /* 0x000000040b2b72a4 */ /* 0x000fe2000f8e022b */
[----:B------:R-:W-:Y:S11]  /*6da0*/  @!P0 BRA `(.L_x_81) ;  /* 0x00000000007c8947 */ /* 0x000ff60003800000 */
[----:B------:R-:W1:Y:S01]  /*6db0*/  LDCU.64 UR8, c[0x4][0x80] ;  /* 0x01001000ff0877ac */ /* 0x000e620008000a00 */
[----:B------:R-:W-:Y:S01]  /*6dc0*/  MOV R16, 0x0 ;  /* 0x0000000000107802 */ /* 0x000fe20000000f00 */
[----:B------:R-:W-:Y:S02]  /*6dd0*/  HFMA2 R12, -RZ, RZ, 0, 5.9604644775390625e-08 ;  /* 0x00000001ff0c7431 */ /* 0x000fe400000001ff */
[----:B------:R-:W-:Y:S01]  /*6de0*/  IMAD.MOV.U32 R8, RZ, RZ, 0x70 ;  /* 0x00000070ff087424 */ /* 0x000fe200078e00ff */
[----:B------:R2:W3:Y:S01]  /*6df0*/  LDC.64 R14, c[0x4][R16] ;  /* 0x01000000100e7b82 */ /* 0x0004e20000000a00 */
[----:B------:R-:W4:Y:S01]  /*6e00*/  LDCU.64 UR6, c[0x4][0x88] ;  /* 0x01001100ff0677ac */ /* 0x000f220008000a00 */
[----:B------:R-:W-:Y:S01]  /*6e10*/  IMAD.MOV.U32 R13, RZ, RZ, RZ ;  /* 0x000000ffff0d7224 */ /* 0x000fe200078e00ff */
[----:B------:R-:W2:Y:S01]  /*6e20*/  LDCU.64 UR4, c[0x4][0x8] ;  /* 0x01000100ff0477ac */ /* 0x000ea20008000a00 */
[----:B-1----:R-:W-:Y:S01]  /*6e30*/  MOV R5, UR9 ;  /* 0x0000000900057c02 */ /* 0x002fe20008000f00 */
[----:B------:R-:W-:Y:S01]  /*6e40*/  IMAD.U32 R4, RZ, RZ, UR8 ;  /* 0x00000008ff047e24 */ /* 0x000fe2000f8e00ff */
[----:B----4-:R-:W-:Y:S01]  /*6e50*/  MOV R7, UR7 ;  /* 0x0000000700077c02 */ /* 0x010fe20008000f00 */
[----:B------:R-:W-:Y:S01]  /*6e60*/  IMAD.U32 R6, RZ, RZ, UR6 ;  /* 0x00000006ff067e24 */ /* 0x000fe2000f8e00ff */
[----:B--2---:R-:W-:Y:S01]  /*6e70*/  MOV R11, UR5 ;  /* 0x00000005000b7c02 */ /* 0x004fe20008000f00 */
[----:B------:R-:W-:Y:S02]  /*6e80*/  IMAD.U32 R10, RZ, RZ, UR4 ;  /* 0x00000004ff0a7e24 */ /* 0x000fe4000f8e00ff */
[----:B------:R-:W-:Y:S07]  /*6e90*/  LEPC R20, `(.L_x_82) ;  /* 0x000000001014794e */ /* 0x000fee0000000000 */
[----:B---3-5:R-:W-:Y:S05]  /*6ea0*/  CALL.ABS.NOINC R14 ;  /* 0x000000000e007343 */ /* 0x028fea0003c00000 */
.L_x_82:
[----:B------:R-:W1:Y:S01]  /*6eb0*/  LDCU.64 UR8, c[0x4][0x80] ;  /* 0x01001000ff0877ac */ /* 0x000e620008000a00 */
[----:B------:R-:W2:Y:S01]  /*6ec0*/  LDC.64 R16, c[0x4][R16] ;  /* 0x0100000010107b82 */ /* 0x000ea20000000a00 */
[----:B------:R-:W-:Y:S02]  /*6ed0*/  HFMA2 R12, -RZ, RZ, 0, 5.9604644775390625e-08 ;  /* 0x00000001ff0c7431 */ /* 0x000fe400000001ff */
[----:B------:R-:W-:Y:S02]  /*6ee0*/  IMAD.MOV.U32 R8, RZ, RZ, 0x70 ;  /* 0x00000070ff087424 */ /* 0x000fe400078e00ff */
[----:B------:R-:W-:Y:S01]  /*6ef0*/  IMAD.MOV.U32 R13, RZ, RZ, RZ ;  /* 0x000000ffff0d7224 */ /* 0x000fe200078e00ff */
[----:B------:R-:W3:Y:S01]  /*6f00*/  LDCU.64 UR6, c[0x4][0x88] ;  /* 0x01001100ff0677ac */ /* 0x000ee20008000a00 */
[----:B------:R-:W4:Y:S01]  /*6f10*/  LDCU.64 UR4, c[0x4][0x8] ;  /* 0x01000100ff0477ac */ /* 0x000f220008000a00 */
[----:B-1----:R-:W-:Y:S02]  /*6f20*/  MOV R4, UR8 ;  /* 0x0000000800047c02 */ /* 0x002fe40008000f00 */
[----:B------:R-:W-:Y:S02]  /*6f30*/  MOV R5, UR9 ;  /* 0x0000000900057c02 */ /* 0x000fe40008000f00 */
[----:B---3--:R-:W-:Y:S01]  /*6f40*/  MOV R7, UR7 ;  /* 0x0000000700077c02 */ /* 0x008fe20008000f00 */
[----:B------:R-:W-:Y:S01]  /*6f50*/  IMAD.U32 R6, RZ, RZ, UR6 ;  /* 0x00000006ff067e24 */ /* 0x000fe2000f8e00ff */
[----:B----4-:R-:W-:Y:S01]  /*6f60*/  MOV R11, UR5 ;  /* 0x00000005000b7c02 */ /* 0x010fe20008000f00 */
[----:B------:R-:W-:Y:S02]  /*6f70*/  IMAD.U32 R10, RZ, RZ, UR4 ;  /* 0x00000004ff0a7e24 */ /* 0x000fe4000f8e00ff */
[----:B------:R-:W-:Y:S07]  /*6f80*/  LEPC R20, `(.L_x_81) ;  /* 0x000000001014794e */ /* 0x000fee0000000000 */
[----:B--2---:R-:W-:Y:S05]  /*6f90*/  CALL.ABS.NOINC R16 ;  /* 0x0000000010007343 */ /* 0x004fea0003c00000 */
.L_x_81:
[----:B------:R-:W-:Y:S05]  /*6fa0*/  BSYNC.RECONVERGENT B6 ;  /* 0x0000000000067941 */ /* 0x000fea0003800200 */
.L_x_80:
[----:B------:R-:W-:Y:S02]  /*6fb0*/  R2UR UR6, R75 ;  /* 0x000000004b0672ca */ /* 0x000fe400000e0000 */
[----:B------:R-:W-:Y:S02]  /*6fc0*/  R2UR UR5, R73 ;  /* 0x00000000490572ca */ /* 0x000fe400000e0000 */
[----:B------:R-:W-:Y:S02]  /*6fd0*/  R2UR UR4, R72 ;  /* 0x00000000480472ca */ /* 0x000fe400000e0000 */
[----:B------:R-:W-:Y:S02]  /*6fe0*/  ISETP.NE.U32.AND P4, PT, R60, RZ, PT ;  /* 0x000000ff3c00720c */ /* 0x000fe40003f85070 */
[----:B------:R-:W-:Y:S02]  /*6ff0*/  ISETP.NE.U32.AND P2, PT, RZ, UR58, PT ;  /* 0x0000003aff007c0c */ /* 0x000fe4000bf45070 */
[----:B------:R-:W-:Y:S02]  /*7000*/  ISETP.NE.AND.EX P4, PT, R61, RZ, PT, P4 ;  /* 0x000000ff3d00720c */ /* 0x000fe40003f85340 */
[----:B------:R-:W-:Y:S01]  /*7010*/  ISETP.NE.AND.EX P2, PT, RZ, UR59, PT, P2 ;  /* 0x0000003bff007c0c */ /* 0x000fe2000bf45320 */
[----:B------:R-:W-:Y:S02]  /*7020*/  UISETP.NE.AND UP2, UPT, UR6, URZ, UPT ;  /* 0x000000ff0600728c */ /* 0x000fe4000bf45270 */
[----:B------:R-:W-:Y:S04]  /*7030*/  UISETP.NE.U32.AND UP0, UPT, UR5, URZ, UPT ;  /* 0x000000ff0500728c */ /* 0x000fe8000bf05070 */
[----:B------:R-:W-:Y:S01]  /*7040*/  UISETP.NE.AND.EX UP1, UPT, UR4, URZ, UPT, UP0 ;  /* 0x000000ff0400728c */ /* 0x000fe2000bf25300 */
[----:B------:R-:W-:Y:S01]  /*7050*/  PLOP3.LUT P1, PT, PT, PT, UP2, 0x80, 0x8 ;  /* 0x000000000008781c */ /* 0x000fe20003f2f028 */
[----:B------:R-:W-:Y:S03]  /*7060*/  UPLOP3.LUT UP0, UPT, UPT, UPT, UPT, 0x40, 0x4 ;  /* 0x000000000004789c */ /* 0x000fe60003f0e870 */
[----:B------:R-:W-:Y:S06]  /*7070*/  @UP2 UPLOP3.LUT UP0, UPT, UPT, UPT, UP1, 0x80, 0x8 ;  /* 0x000000000008289c */ /* 0x000fec0003f0f010 */
[----:B------:R-:W-:Y:S01]  /*7080*/  PLOP3.LUT P0, PT, PT, PT, UP0, 0x80, 0x8 ;  /* 0x000000000008781c */ /* 0x000fe20003f0f008 */
[----:B------:R-:W-:Y:S01]  /*7090*/  @!UPT UIADD3 URZ, UPT, UPT, URZ, URZ, URZ ;  /* 0x000000fffffff290 */ /* 0x000fe2000fffe0ff */
[----:B------:R-:W-:Y:S11]  /*70a0*/  BRA.U !UP1, `(.L_x_83) ;  /* 0x0000000109407547 */ /* 0x000ff6000b800000 */
[----:B------:R-:W-:Y:S01]  /*70b0*/  UISETP.NE.U32.AND UP0, UPT, UR58, URZ, UPT ;  /* 0x000000ff3a00728c */ /* 0x000fe2000bf05070 */
[----:B------:R-:W-:Y:S01]  /*70c0*/  R2UR UR6, R73 ;  /* 0x00000000490672ca */ /* 0x000fe200000e0000 */
[----:B------:R-:W1:Y:S01]  /*70d0*/  LDCU.64 UR8, c[0x0][0x358] ;  /* 0x00006b00ff0877ac */ /* 0x000e620008000a00 */
[----:B------:R-:W-:Y:S02]  /*70e0*/  HFMA2 R70, -RZ, RZ, 0, 5.9604644775390625e-08 ;  /* 0x00000001ff467431 */ /* 0x000fe400000001ff */
[----:B------:R-:W-:Y:S01]  /*70f0*/  IMAD.MOV.U32 R0, RZ, RZ, 0x1 ;  /* 0x00000001ff007424 */ /* 0x000fe200078e00ff */
[----:B------:R-:W-:Y:S06]  /*7100*/  UISETP.NE.AND.EX UP0, UPT, UR59, URZ, UPT, UP0 ;  /* 0x000000ff3b00728c */ /* 0x000fec000bf05300 */
[----:B------:R-:W-:Y:S05]  /*7110*/  PLOP3.LUT P3, PT, PT, PT, UP0, 0x80, 0x8 ;  /* 0x000000000008781c */ /* 0x000fea0003f6f008 */
[----:B------:R-:W2:Y:S01]  /*7120*/  @UP0 LDCU.64 UR4, c[0x0][0x888] ;  /* 0x00011100ff0407ac */ /* 0x000ea20008000a00 */
[----:B------:R-:W-:Y:S07]  /*7130*/  @UP0 UIMAD UR6, UR49, UR6, URZ ;  /* 0x00000006310602a4 */ /* 0x000fee000f8e02ff */
[----:B------:R-:W-:Y:S01]  /*7140*/  @!P3 PRMT R70, R0, 0x7610, R70 ;  /* 0x000076100046b816 */ /* 0x000fe20000000046 */
[----:B--2---:R-:W-:Y:S06]  /*7150*/  @UP0 UIMAD.WIDE UR4, UR6, 0x4, UR4 ;  /* 0x00000004060408a5 */ /* 0x004fec000f8e0204 */
[----:B------:R-:W-:Y:S02]  /*7160*/  IMAD.U32 R4, RZ, RZ, UR4 ;  /* 0x00000004ff047e24 */ /* 0x000fe4000f8e00ff */
[----:B------:R-:W-:Y:S03]  /*7170*/  IMAD.U32 R5, RZ, RZ, UR5 ;  /* 0x00000005ff057e24 */ /* 0x000fe6000f8e00ff */
[----:B------:R-:W2:Y:S02]  /*7180*/  @!UP0 LDCU UR4, c[0x0][0x880] ;  /* 0x00011000ff0487ac */ /* 0x000ea40008000800 */
[----:B-1---5:R1:W5:Y:S02]  /*7190*/  @P3 LDG.E R27, desc[UR8][R4.64] ;  /* 0x00000008041b3981 */ /* 0x022364000c1e1900 */
[----:B-12---:R-:W-:Y:S02]  /*71a0*/  @!P3 MOV R27, UR4 ;  /* 0x00000004001bbc02 */ /* 0x006fe40008000f00 */
.L_x_83:
[----:B------:R-:W-:Y:S05]  /*71b0*/  @!P4 BRA `(.L_x_84) ;  /* 0x000000000024c947 */ /* 0x000fea0003800000 */
[----:B------:R-:W-:Y:S01]  /*71c0*/  ISETP.NE.U32.AND P3, PT, R42, RZ, PT ;  /* 0x000000ff2a00720c */ /* 0x000fe20003f65070 */
[----:B------:R-:W1:Y:S03]  /*71d0*/  LDCU.64 UR4, c[0x0][0x358] ;  /* 0x00006b00ff0477ac */ /* 0x000e660008000a00 */
[----:B------:R-:W-:Y:S11]  /*71e0*/  ISETP.NE.AND.EX P3, PT, R43, RZ, PT, P3 ;  /* 0x000000ff2b00720c */ /* 0x000ff60003f65330 */
[----:B------:R-:W-:Y:S02]  /*71f0*/  @!UPT UIADD3 URZ, UPT, UPT, URZ, URZ, URZ ;  /* 0x000000fffffff290 */ /* 0x000fe4000fffe0ff */
[----:B------:R-:W2:Y:S01]  /*7200*/  @P3 LDC.64 R4, c[0x0][0x8a8] ;  /* 0x00022a00ff043b82 */ /* 0x000ea20000000a00 */
[----:B------:R-:W-:Y:S04]  /*7210*/  @P3 IMAD R0, R60, UR49, RZ ;  /* 0x000000313c003c24 */ /* 0x000fe8000f8e02ff */
[----:B--2---:R-:W-:Y:S05]  /*7220*/  @P3 IMAD.WIDE R4, R0, 0x4, R4 ;  /* 0x0000000400043825 */ /* 0x004fea00078e0204 */
[----:B-1---5:R1:W5:Y:S02]  /*7230*/  @P3 LDG.E R24, desc[UR4][R4.64] ;  /* 0x0000000404183981 */ /* 0x022364000c1e1900 */
[----:B-1----:R-:W2:Y:S02]  /*7240*/  @!P3 LDC R24, c[0x0][0x8a0] ;  /* 0x00022800ff18bb82 */ /* 0x002ea40000000800 */
.L_x_84:
[----:B-----5:R-:W-:Y:S01]  /*7250*/  FSETP.NEU.AND P3, PT, R27, RZ, PT ;  /* 0x000000ff1b00720b */ /* 0x020fe20003f6d000 */
[----:B------:R-:W-:Y:S01]  /*7260*/  BSSY B1, `(.L_x_85) ;  /* 0x0000038000017945 */ /* 0x000fe20003800000 */
[----:B------:R-:W-:Y:S01]  /*7270*/  SEL R4, RZ, 0xffffffff, P2 ;  /* 0xffffffffff047807 */ /* 0x000fe20001000000 */
[----:B------:R-:W-:Y:S01]  /*7280*/  IMAD.MOV.U32 R85, RZ, RZ, 0x1 ;  /* 0x00000001ff557424 */ /* 0x000fe200078e00ff */
[----:B------:R-:W-:Y:S01]  /*7290*/  @P1 LOP3.LUT P2, RZ, R70, 0xff, RZ, 0xc0, !PT ;  /* 0x000000ff46ff1812 */ /* 0x000fe2000784c0ff */
[----:B------:R-:W-:Y:S01]  /*72a0*/  IMAD.IADD R25, R23, 0x1, R2 ;  /* 0x0000000117197824 */ /* 0x000fe200078e0202 */
[----:B------:R-:W-:Y:S01]  /*72b0*/  @P1 SEL R3, RZ, 0xffffffff, P3 ;  /* 0xffffffffff031807 */ /* 0x000fe20001800000 */
[----:B------:R-:W-:Y:S01]  /*72c0*/  IMAD R82, R68, -0x10, R77 ;  /* 0xfffffff044527824 */ /* 0x000fe200078e024d */
[----:B------:R-:W-:Y:S01]  /*72d0*/  LEA R83, R22, UR48, 0x3 ;  /* 0x0000003016537c11 */ /* 0x000fe2000f8e18ff */
[----:B------:R-:W-:Y:S01]  /*72e0*/  IMAD.MOV.U32 R84, RZ, RZ, RZ ;  /* 0x000000ffff547224 */ /* 0x000fe200078e00ff */
[----:B------:R-:W-:Y:S02]  /*72f0*/  @P0 SEL R3, R4, R3, !P2 ;  /* 0x0000000304030207 */ /* 0x000fe40005000000 */
[----:B------:R-:W-:Y:S02]  /*7300*/  CS2R R46, SRZ ;  /* 0x00000000002e7805 */ /* 0x000fe4000001ff00 */
[----:B------:R-:W-:Y:S02]  /*7310*/  SHF.L.U32 R0, R66, 0x1f, RZ ;  /* 0x0000001f42007819 */ /* 0x000fe400000006ff */
[----:B------:R-:W-:Y:S02]  /*7320*/  CS2R R44, SRZ ;  /* 0x00000000002c7805 */ /* 0x000fe4000001ff00 */
[----:B------:R-:W-:Y:S02]  /*7330*/  @P1 LOP3.LUT R3, R3, 0x1, RZ, 0xc0, !PT ;  /* 0x0000000103031812 */ /* 0x000fe400078ec0ff */
[----:B------:R-:W-:Y:S02]  /*7340*/  CS2R R50, SRZ ;  /* 0x0000000000327805 */ /* 0x000fe4000001ff00 */
[----:B------:R-:W-:Y:S02]  /*7350*/  PLOP3.LUT P2, PT, PT, PT, UP1, 0x80, 0x8 ;  /* 0x000000000008781c */ /* 0x000fe40003f4f018 */
[----:B------:R-:W-:Y:S02]  /*7360*/  CS2R R48, SRZ ;  /* 0x0000000000307805 */ /* 0x000fe4000001ff00 */
[----:B------:R-:W-:Y:S02]  /*7370*/  ISETP.NE.U32.OR P5, PT, R3, 0x1, !P1 ;  /* 0x000000010300780c */ /* 0x000fe40004fa5470 */
[----:B------:R-:W-:Y:S02]  /*7380*/  CS2R R54, SRZ ;  /* 0x0000000000367805 */ /* 0x000fe4000001ff00 */
[----:B------:R-:W-:Y:S02]  /*7390*/  LOP3.LUT P4, R79, R70, 0xff, RZ, 0xc0, !PT ;  /* 0x000000ff464f7812 */ /* 0x000fe4000788c0ff */
[----:B------:R-:W-:Y:S02]  /*73a0*/  CS2R R52, SRZ ;  /* 0x0000000000347805 */ /* 0x000fe4000001ff00 */
[----:B------:R-:W-:Y:S02]  /*73b0*/  SEL R3, RZ, 0xffffffff, P3 ;  /* 0xffffffffff037807 */ /* 0x000fe40001800000 */
[----:B------:R-:W-:Y:S02]  /*73c0*/  CS2R R58, SRZ ;  /* 0x00000000003a7805 */ /* 0x000fe4000001ff00 */
[----:B------:R-:W-:Y:S02]  /*73d0*/  P2R R81, PR, RZ, 0x20 ;  /* 0x00000020ff517803 */ /* 0x000fe40000000000 */
[----:B------:R-:W-:Y:S02]  /*73e0*/  CS2R R56, SRZ ;  /* 0x0000000000387805 */ /* 0x000fe4000001ff00 */
[----:B------:R-:W-:Y:S02]  /*73f0*/  @P2 SEL R3, R4, R3, !P4 ;  /* 0x0000000304032207 */ /* 0x000fe40006000000 */
[----:B------:R-:W-:Y:S02]  /*7400*/  @P5 SHF.L.U32 R5, RZ, 0x1f, RZ ;  /* 0x0000001fff055819 */ /* 0x000fe400000006ff */
[----:B------:R-:W-:Y:S02]  /*7410*/  LOP3.LUT R3, R3, 0x1, RZ, 0xc0, !PT ;  /* 0x0000000103037812 */ /* 0x000fe400078ec0ff */
[----:B------:R-:W1:Y:S02]  /*7420*/  @P5 SYNCS.PHASECHK.TRANS64.TRYWAIT P1, [UR48+0x30], R5 ;  /* 0x00003005ff0055a7 */ /* 0x000e640008021130 */
[----:B------:R-:W-:Y:S04]  /*7430*/  ISETP.NE.U32.AND P2, PT, R3, 0x1, PT ;  /* 0x000000010300780c */ /* 0x000fe80003f45070 */
[----:B------:R-:W-:Y:S01]  /*7440*/  P2R R86, PR, RZ, 0x4 ;  /* 0x00000004ff567803 */ /* 0x000fe20000000000 */
[----:B------:R3:W4:Y:S01]  /*7450*/  SYNCS.PHASECHK.TRANS64.TRYWAIT P0, [R83+URZ+0x90], R0 ;  /* 0x00009000530075a7 */ /* 0x00072200080011ff */
[----:B-1----:R-:W-:Y:S01]  /*7460*/  @P5 SEL R85, RZ, 0x1, !P1 ;  /* 0x00000001ff555807 */ /* 0x002fe20004800000 */
[----:B---3--:R-:W-:Y:S06]  /*7470*/  @!P5 BRA `(.L_x_86) ;  /* 0x000000000058d947 */ /* 0x008fec0003800000 */
[----:B------:R-:W-:Y:S01]  /*7480*/  IMAD.MOV.U32 R47, RZ, RZ, RZ ;  /* 0x000000ffff2f7224 */ /* 0x000fe200078e00ff */
[----:B------:R-:W-:Y:S01]  /*7490*/  ISETP.NE.AND P1, PT, R85, RZ, PT ;  /* 0x000000ff5500720c */ /* 0x000fe20003f25270 */
[----:B------:R-:W-:Y:S01]  /*74a0*/  BSSY B0, `(.L_x_87) ;  /* 0x000000c000007945 */ /* 0x000fe20003800000 */
[----:B------:R-:W-:Y:S02]  /*74b0*/  CS2R R58, SRZ ;  /* 0x00000000003a7805 */ /* 0x000fe4000001ff00 */
[----:B------:R-:W-:Y:S02]  /*74c0*/  CS2R R56, SRZ ;  /* 0x0000000000387805 */ /* 0x000fe4000001ff00 */
[----:B------:R-:W-:Y:S02]  /*74d0*/  CS2R R54, SRZ ;  /* 0x0000000000367805 */ /* 0x000fe4000001ff00 */
[----:B------:R-:W-:Y:S02]  /*74e0*/  CS2R R52, SRZ ;  /* 0x0000000000347805 */ /* 0x000fe4000001ff00 */
[----:B------:R-:W-:Y:S02]  /*74f0*/  CS2R R50, SRZ ;  /* 0x0000000000327805 */ /* 0x000fe4000001ff00 */
[----:B------:R-:W-:Y:S02]  /*7500*/  CS2R R48, SRZ ;  /* 0x0000000000307805 */ /* 0x000fe4000001ff00 */
[----:B------:R-:W-:Y:S01]  /*7510*/  CS2R R44, SRZ ;  /* 0x00000000002c7805 */ /* 0x000fe2000001ff00 */
[----:B------:R-:W-:Y:S06]  /*7520*/  @P1 BRA `(.L_x_88) ;  /* 0x00000000000c1947 */ /* 0x000fec0003800000 */
[----:B------:R-:W-:Y:S04]  /*7530*/  SHF.L.U32 R3, RZ, 0x1f, RZ ;  /* 0x0000001fff037819 */ /* 0x000fe800000006ff */
[----:B------:R-:W1:Y:S02]  /*7540*/  SYNCS.PHASECHK.TRANS64.TRYWAIT P1, [UR48+0x30], R3 ;  /* 0x00003003ff0075a7 */ /* 0x000e640008021130 */
[----:B-1----:R-:W-:Y:S05]  /*7550*/  @!P1 BRA `(.L_x_89) ;  /* 0x0000005400b89947 */ /* 0x002fea0003800000 */
.L_x_88:
[----:B------:R-:W-:Y:S05]  /*7560*/  BSYNC B0 ;  /* 0x0000000000007941 */ /* 0x000fea0003800000 */
.L_x_87:
[----:B------:R-:W-:Y:S01]  /*7570*/  ISETP.NE.AND P1, PT, R86, RZ, PT ;  /* 0x000000ff5600720c */ /* 0x000fe20003f25270 */
[----:B------:R-:W-:Y:S11]  /*7580*/  HFMA2 R84, -RZ, RZ, 0, 5.9604644775390625e-08 ;  /* 0x00000001ff547431 */ /* 0x000ff600000001ff */
[----:B------:R-:W-:Y:S01]  /*7590*/  @!UPT UIADD3 URZ, UPT, UPT, URZ, URZ, URZ ;  /* 0x000000fffffff290 */ /* 0x000fe2000fffe0ff */
[----:B------:R3:W1:Y:S04]  /*75a0*/  @P1 LDS.128 R56, [R67] ;  /* 0x0000000043381984 */ /* 0x0006680000000c00 */
[----:B------:R3:W1:Y:S04]  /*75b0*/  @P1 LDS.128 R52, [R77+0x10] ;  /* 0x000010004d341984 */ /* 0x0006680000000c00 */
[----:B------:R3:W1:Y:S04]  /*75c0*/  @P1 LDS.128 R48, [R76+0x20] ;  /* 0x000020004c301984 */ /* 0x0006680000000c00 */
[----:B------:R3:W1:Y:S02]  /*75d0*/  @P1 LDS.128 R44, [R82+0x30] ;  /* 0x00003000522c1984 */ /* 0x0006640000000c00 */
.L_x_86:
[----:B------:R-:W-:Y:S05]  /*75e0*/  BSYNC B1 ;  /* 0x0000000000017941 */ /* 0x000fea0003800000 */
.L_x_85:
[----:B-1----:R-:W-:Y:S04]  /*75f0*/  SHF.R.U32.HI R2, RZ, 0x15, R25 ;  /* 0x00000015ff027819 */ /* 0x002fe80000011619 */
[----:B------:R-:W-:Y:S01]  /*7600*/  LOP3.LUT P1, RZ, R2, 0x3, R71, 0x48, !PT ;  /* 0x0000000302ff7812 */ /* 0x000fe20007824847 */
[----:B------:R-:W-:Y:S01]  /*7610*/  @!UPT UIADD3 URZ, UPT, UPT, URZ, URZ, URZ ;  /* 0x000000fffffff290 */ /* 0x000fe2000fffe0ff */
[----:B----4-:R-:W-:Y:S11]  /*7620*/  @P0 BRA `(.L_x_90) ;  /* 0x0000000000080947 */ /* 0x010ff60003800000 */
[----:B------:R-:W1:Y:S02]  /*7630*/  SYNCS.PHASECHK.TRANS64.TRYWAIT P0, [R83+URZ+0x90], R0 ;  /* 0x00009000530075a7 */ /* 0x000e6400080011ff */
[----:B-1----:R-:W-:Y:S05]  /*7640*/  @!P0 BRA `(.L_x_91) ;  /* 0x0000005400948947 */ /* 0x002fea0003800000 */
.L_x_90:
[----:B------:R-:W-:Y:S05]  /*7650*/  @!P1 BRA `(.L_x_92) ;  /* 0x0000000000409947 */ /* 0x000fea0003800000 */
[----:B------:R-:W4:Y:S01]  /*7660*/  LDCU.64 UR8, c[0x4][0x70] ;  /* 0x01000e00ff0877ac */ /* 0x000f220008000a00 */
[----:B------:R-:W-:Y:S01]  /*7670*/  MOV R3, 0x0 ;  /* 0x0000000000037802 */ /* 0x000fe20000000f00 */
[----:B------:R-:W-:Y:S02]  /*7680*/  HFMA2 R12, -RZ, RZ, 0, 5.9604644775390625e-08 ;  /* 0x00000001ff0c7431 */ /* 0x000fe400000001ff */
[----:B------:R-:W-:Y:S02]  /*7690*/  IMAD.MOV.U32 R8, RZ, RZ, 0x192 ;  /* 0x00000192ff087424 */ /* 0x000fe400078e00ff */
[----:B------:R-:W-:Y:S01]  /*76a0*/  IMAD.MOV.U32 R13, RZ, RZ, RZ ;  /* 0x000000ffff0d7224 */ /* 0x000fe200078e00ff */
[----:B------:R-:W5:Y:S01]  /*76b0*/  LDCU.64 UR6, c[0x4][0x78] ;  /* 0x01000f00ff0677ac */ /* 0x000f620008000a00 */
[----:B------:R-:W1:Y:S01]  /*76c0*/  LDC.64 R2, c[0x4][R3] ;  /* 0x0100000003027b82 */ /* 0x000e620000000a00 */
[----:B------:R-:W2:Y:S01]  /*76d0*/  LDCU.64 UR4, c[0x4][0x10] ;  /* 0x01000200ff0477ac */ /* 0x000ea20008000a00 */
[----:B----4-:R-:W-:Y:S01]  /*76e0*/  MOV R5, UR9 ;  /* 0x0000000900057c02 */ /* 0x010fe20008000f00 */
[----:B------:R-:W-:Y:S01]  /*76f0*/  IMAD.U32 R4, RZ, RZ, UR8 ;  /* 0x00000008ff047e24 */ /* 0x000fe2000f8e00ff */
[----:B-----5:R-:W-:Y:S01]  /*7700*/  MOV R7, UR7 ;  /* 0x0000000700077c02 */ /* 0x020fe20008000f00 */
[----:B------:R-:W-:Y:S01]  /*7710*/  IMAD.U32 R6, RZ, RZ, UR6 ;  /* 0x00000006ff067e24 */ /* 0x000fe2000f8e00ff */
[----:B--2---:R-:W-:Y:S01]  /*7720*/  MOV R11, UR5 ;  /* 0x00000005000b7c02 */ /* 0x004fe20008000f00 */
[----:B------:R-:W-:Y:S02]  /*7730*/  IMAD.U32 R10, RZ, RZ, UR4 ;  /* 0x00000004ff0a7e24 */ /* 0x000fe4000f8e00ff */
[----:B------:R-:W-:Y:S07]  /*7740*/  LEPC R20, `(.L_x_92) ;  /* 0x000000001014794e */ /* 0x000fee0000000000 */
[----:B-1-3--:R-:W-:Y:S05]  /*7750*/  CALL.ABS.NOINC R2 ;  /* 0x0000000002007343 */ /* 0x00afea0003c00000 */
.L_x_92:
[----:B------:R-:W-:Y:S01]  /*7760*/  LOP3.LUT R20, R56, 0xffffe000, RZ, 0xc0, !PT ;  /* 0xffffe00038147812 */ /* 0x000fe200078ec0ff */
[----:B------:R-:W-:Y:S05]  /*7770*/  WARPSYNC.ALL ;  /* 0x0000000000007948 */ /* 0x000fea0003800000 */
[----:B------:R-:W-:Y:S01]  /*7780*/  R2UR UR4, R25 ;  /* 0x00000000190472ca */ /* 0x000fe200000e0000 */
[----:B------:R-:W-:Y:S01]  /*7790*/  BSSY.RECONVERGENT B0, `(.L_x_93) ;  /* 0x0000058000007945 */ /* 0x000fe20003800200 */
[----:B------:R-:W-:Y:S02]  /*77a0*/  LOP3.LUT R21, R57, 0xffffe000, RZ, 0xc0, !PT ;  /* 0xffffe00039157812 */ /* 0x000fe400078ec0ff */
[----:B------:R-:W-:Y:S02]  /*77b0*/  LOP3.LUT R26, R58, 0xffffe000, RZ, 0xc0, !PT ;  /* 0xffffe0003a1a7812 */ /* 0x000fe400078ec0ff */
[----:B------:R-:W-:Y:S02]  /*77c0*/  LOP3.LUT R33, R52, 0xffffe000, RZ, 0xc0, !PT ;  /* 0xffffe00034217812 */ /* 0x000fe400078ec0ff */
[----:B------:R-:W-:Y:S05]  /*77d0*/  ISETP.NE.AND P0, PT, R69, RZ, PT ;  /* 0x000000ff4500720c */ /* 0x000fea0003f05270 */
[----:B------:R-:W1:Y:S02]  /*77e0*/  LDTM.x16 R4, tmem[UR4] ;  /* 0x00000004000479ee */ /* 0x000e640008240000 */
[C---:B-12---:R-:W-:Y:S01]  /*77f0*/  FMUL R0, R24.reuse, R4 ;  /* 0x0000000418007220 */ /* 0x046fe20000400000 */
[C---:B------:R-:W-:Y:S01]  /*7800*/  FMUL R2, R24.reuse, R5 ;  /* 0x0000000518027220 */ /* 0x040fe20000400000 */
[C---:B------:R-:W-:Y:S01]  /*7810*/  FMUL R3, R24.reuse, R6 ;  /* 0x0000000618037220 */ /* 0x040fe20000400000 */
[----:B------:R-:W-:Y:S01]  /*7820*/  FMUL R7, R24, R7 ;  /* 0x0000000718077220 */ /* 0x000fe20000400000 */
[----:B------:R-:W-:Y:S01]  /*7830*/  FFMA R28, R27, R20, R0 ;  /* 0x000000141b1c7223 */ /* 0x000fe20000000000 */
[----:B------:R-:W-:Y:S01]  /*7840*/  LOP3.LUT R20, R59, 0xffffe000, RZ, 0xc0, !PT ;  /* 0xffffe0003b147812 */ /* 0x000fe200078ec0ff */
[C---:B------:R-:W-:Y:S01]  /*7850*/  FFMA R29, R27.reuse, R21, R2 ;  /* 0x000000151b1d7223 */ /* 0x040fe20000000002 */
[----:B------:R-:W-:Y:S01]  /*7860*/  LOP3.LUT R21, R54, 0xffffe000, RZ, 0xc0, !PT ;  /* 0xffffe00036157812 */ /* 0x000fe200078ec0ff */
[----:B------:R-:W-:Y:S01]  /*7870*/  FFMA R30, R27, R26, R3 ;  /* 0x0000001a1b1e7223 */ /* 0x000fe20000000003 */
[----:B------:R-:W-:Y:S01]  /*7880*/  LOP3.LUT R26, R53, 0xffffe000, RZ, 0xc0, !PT ;  /* 0xffffe000351a7812 */ /* 0x000fe200078ec0ff */
[----:B------:R-:W-:Y:S01]  /*7890*/  FFMA R31, R27, R20, R7 ;  /* 0x000000141b1f7223 */ /* 0x000fe20000000007 */
[----:B------:R-:W-:Y:S01]  /*78a0*/  LOP3.LUT R20, R55, 0xffffe000, RZ, 0xc0, !PT ;  /* 0xffffe00037147812 */ /* 0x000fe200078ec0ff */
[C---:B------:R-:W-:Y:S01]  /*78b0*/  FMUL R4, R24.reuse, R8 ;  /* 0x0000000818047220 */ /* 0x040fe20000400000 */
[----:B------:R-:W-:Y:S01]  /*78c0*/  F2FP.TF32.F32.PACK_B R28, R28 ;  /* 0x0000001cff1c723e */ /* 0x000fe200024050ff */
[C---:B------:R-:W-:Y:S01]  /*78d0*/  FMUL R5, R24.reuse, R9 ;  /* 0x0000000918057220 */ /* 0x040fe20000400000 */
[----:B------:R-:W-:Y:S01]  /*78e0*/  F2FP.TF32.F32.PACK_B R29, R29 ;  /* 0x0000001dff1d723e */ /* 0x000fe200024050ff */
[C---:B------:R-:W-:Y:S01]  /*78f0*/  FMUL R6, R24.reuse, R10 ;  /* 0x0000000a18067220 */ /* 0x040fe20000400000 */
[----:B------:R-:W-:Y:S01]  /*7900*/  FMUL R11, R24, R11 ;  /* 0x0000000b180b7220 */ /* 0x000fe20000400000 */
[----:B------:R-:W-:Y:S01]  /*7910*/  F2FP.TF32.F32.PACK_B R30, R30 ;  /* 0x0000001eff1e723e */ /* 0x000fe200024050ff */
[C---:B------:R-:W-:Y:S01]  /*7920*/  FFMA R4, R27.reuse, R33, R4 ;  /* 0x000000211b047223 */ /* 0x040fe20000000004 */
[----:B------:R-:W-:Y:S01]  /*7930*/  F2FP.TF32.F32.PACK_B R31, R31 ;  /* 0x0000001fff1f723e */ /* 0x000fe200024050ff */
[C---:B------:R-:W-:Y:S01]  /*7940*/  FFMA R5, R27.reuse, R26, R5 ;  /* 0x0000001a1b057223 */ /* 0x040fe20000000005 */
[C---:B------:R-:W-:Y:S01]  /*7950*/  FFMA R6, R27.reuse, R21, R6 ;  /* 0x000000151b067223 */ /* 0x040fe20000000006 */
[----:B------:R-:W-:Y:S01]  /*7960*/  FFMA R7, R27, R20, R11 ;  /* 0x000000141b077223 */ /* 0x000fe2000000000b */
[----:B------:R-:W-:Y:S01]  /*7970*/  LOP3.LUT R33, R48, 0xffffe000, RZ, 0xc0, !PT ;  /* 0xffffe00030217812 */ /* 0x000fe200078ec0ff */
[----:B------:R1:W-:Y:S01]  /*7980*/  STS.128 [R67], R28 ;  /* 0x0000001c43007388 */ /* 0x0003e20000000c00 */
[----:B------:R-:W-:Y:S01]  /*7990*/  LOP3.LUT R26, R49, 0xffffe000, RZ, 0xc0, !PT ;  /* 0xffffe000311a7812 */ /* 0x000fe200078ec0ff */
[C---:B------:R-:W-:Y:S01]  /*79a0*/  FMUL R8, R24.reuse, R12 ;  /* 0x0000000c18087220 */ /* 0x040fe20000400000 */
[----:B------:R-:W-:Y:S01]  /*79b0*/  FMUL R9, R24, R13 ;  /* 0x0000000d18097220 */ /* 0x000fe20000400000 */
[----:B------:R-:W-:Y:S01]  /*79c0*/  LOP3.LUT R21, R50, 0xffffe000, RZ, 0xc0, !PT ;  /* 0xffffe00032157812 */ /* 0x000fe200078ec0ff */
[C---:B------:R-:W-:Y:S01]  /*79d0*/  FMUL R10, R24.reuse, R14 ;  /* 0x0000000e180a7220 */ /* 0x040fe20000400000 */
[----:B------:R-:W-:Y:S01]  /*79e0*/  LOP3.LUT R20, R51, 0xffffe000, RZ, 0xc0, !PT ;  /* 0xffffe00033147812 */ /* 0x000fe200078ec0ff */
[----:B------:R-:W-:Y:S01]  /*79f0*/  FMUL R15, R24, R15 ;  /* 0x0000000f180f7220 */ /* 0x000fe20000400000 */
[----:B------:R-:W-:Y:S01]  /*7a00*/  F2FP.TF32.F32.PACK_B R4, R4 ;  /* 0x00000004ff04723e */ /* 0x000fe200024050ff */
[C---:B------:R-:W-:Y:S01]  /*7a10*/  FFMA R8, R27.reuse, R33, R8 ;  /* 0x000000211b087223 */ /* 0x040fe20000000008 */
[----:B------:R-:W-:Y:S01]  /*7a20*/  F2FP.TF32.F32.PACK_B R5, R5 ;  /* 0x00000005ff05723e */ /* 0x000fe200024050ff */
[C---:B------:R-:W-:Y:S01]  /*7a30*/  FFMA R9, R27.reuse, R26, R9 ;  /* 0x0000001a1b097223 */ /* 0x040fe20000000009 */
[----:B------:R-:W-:Y:S01]  /*7a40*/  F2FP.TF32.F32.PACK_B R6, R6 ;  /* 0x00000006ff06723e */ /* 0x000fe200024050ff */
[C---:B------:R-:W-:Y:S01]  /*7a50*/  FFMA R10, R27.reuse, R21, R10 ;  /* 0x000000151b0a7223 */ /* 0x040fe2000000000a */
[----:B------:R-:W-:Y:S01]  /*7a60*/  F2FP.TF32.F32.PACK_B R7, R7 ;  /* 0x00000007ff07723e */ /* 0x000fe200024050ff */
[----:B------:R-:W-:Y:S01]  /*7a70*/  FFMA R11, R27, R20, R15 ;  /* 0x000000141b0b7223 */ /* 0x000fe2000000000f */
[----:B------:R-:W-:Y:S01]  /*7a80*/  LOP3.LUT R33, R44, 0xffffe000, RZ, 0xc0, !PT ;  /* 0xffffe0002c217812 */ /* 0x000fe200078ec0ff */
[C---:B------:R-:W-:Y:S01]  /*7a90*/  FMUL R12, R24.reuse, R16 ;  /* 0x00000010180c7220 */ /* 0x040fe20000400000 */
[----:B------:R-:W-:Y:S01]  /*7aa0*/  LOP3.LUT R26, R45, 0xffffe000, RZ, 0xc0, !PT ;  /* 0xffffe0002d1a7812 */ /* 0x000fe200078ec0ff */
[----:B------:R1:W-:Y:S01]  /*7ab0*/  STS.128 [R77+0x10], R4 ;  /* 0x000010044d007388 */ /* 0x0003e20000000c00 */
        /* <DEDUP_REMOVED lines=13> */
[----:B------:R-:W-:Y:S02]  /*7b90*/  F2FP.TF32.F32.PACK_B R12, R12 ;  /* 0x0000000cff0c723e */ /* 0x000fe400024050ff */
[----:B------:R-:W-:Y:S01]  /*7ba0*/  F2FP.TF32.F32.PACK_B R13, R13 ;  /* 0x0000000dff0d723e */ /* 0x000fe200024050ff */
[----:B------:R1:W-:Y:S01]  /*7bb0*/  STS.128 [R76+0x20], R8 ;  /* 0x000020084c007388 */ /* 0x0003e20000000c00 */
[----:B------:R-:W-:Y:S02]  /*7bc0*/  F2FP.TF32.F32.PACK_B R14, R14 ;  /* 0x0000000eff0e723e */ /* 0x000fe400024050ff */
[----:B------:R-:W-:Y:S05]  /*7bd0*/  F2FP.TF32.F32.PACK_B R15, R15 ;  /* 0x0000000fff0f723e */ /* 0x000fea00024050ff */
[----:B------:R1:W-:Y:S01]  /*7be0*/  STS.128 [R82+0x30], R12 ;  /* 0x0000300c52007388 */ /* 0x0003e20000000c00 */
[----:B------:R-:W-:Y:S01]  /*7bf0*/  @!PT LDS RZ, [RZ] ;  /* 0x00000000fffff984 */ /* 0x000fe20000000800 */
[----:B------:R-:W-:Y:S01]  /*7c00*/  @!PT LDS RZ, [RZ] ;  /* 0x00000000fffff984 */ /* 0x000fe20000000800 */
[----:B------:R-:W-:Y:S01]  /*7c10*/  @!PT LDS RZ, [RZ] ;  /* 0x00000000fffff984 */ /* 0x000fe20000000800 */
[----:B------:R-:W-:Y:S01]  /*7c20*/  @!PT LDS RZ, [RZ] ;  /* 0x00000000fffff984 */ /* 0x000fe20000000800 */
[----:B------:R2:W-:Y:S07]  /*7c30*/  MEMBAR.ALL.CTA ;  /* 0x0000000000007992 */ /* 0x0005ee0000008000 */
[----:B--2---:R-:W2:Y:S02]  /*7c40*/  FENCE.VIEW.ASYNC.S ;  /* 0x00000000000073c6 */ /* 0x004ea40000000000 */
[----:B--2---:R-:W-:Y:S06]  /*7c50*/  BAR.SYNC.DEFER_BLOCKING 0x1, 0x80 ;  /* 0x0042000000007b1d */ /* 0x004fec0000010000 */
[----:B------:R-:W-:Y:S05]  /*7c60*/  @P0 BRA `(.L_x_94) ;  /* 0x0000000000280947 */ /* 0x000fea0003800000 */
[----:B------:R-:W-:Y:S01]  /*7c70*/  UIADD3 UR4, UPT, UPT, UR48, 0x200, URZ ;  /* 0x0000020030047890 */ /* 0x000fe2000fffe0ff */
[----:B------:R-:W-:Y:S05]  /*7c80*/  UMOV UR41, UR52 ;  /* 0x0000003400297c82 */ /* 0x000fea0008000000 */
[----:B------:R-:W-:Y:S01]  /*7c90*/  MOV R62, UR4 ;  /* 0x00000004003e7c02 */ /* 0x000fe20008000f00 */
[----:B------:R-:W-:Y:S03]  /*7ca0*/  UIADD3 UR4, UP0, UPT, UR56, 0x680, URZ ;  /* 0x0000068038047890 */ /* 0x000fe6000ff1e0ff */
[----:B------:R-:W-:Y:S01]  /*7cb0*/  R2UR UR40, R62 ;  /* 0x000000003e2872ca */ /* 0x000fe200000e0000 */
[----:B------:R-:W-:Y:S11]  /*7cc0*/  UIADD3.X UR5, UPT, UPT, URZ, UR57, URZ, UP0, !UPT ;  /* 0x00000039ff057290 */ /* 0x000ff600087fe4ff */
[----:B------:R-:W-:Y:S01]  /*7cd0*/  @!UPT UIADD3 URZ, UPT, UPT, URZ, URZ, URZ ;  /* 0x000000fffffff290 */ /* 0x000fe2000fffe0ff */
[----:B------:R2:W-:Y:S01]  /*7ce0*/  UTMASTG.4D [UR40], [UR4] ;  /* 0x00000028040073b5 */ /* 0x0005e20008018000 */
[----:B------:R0:W-:Y:S01]  /*7cf0*/  UTMACMDFLUSH ;  /* 0x00000000000079b7 */ /* 0x0001e20000000000 */
[----:B--2---:R-:W-:Y:S04]  /*7d00*/  DEPBAR.LE SB0, 0x1 ;  /* 0x000080400000791a */ /* 0x004fe80000000000 */
.L_x_94:
[----:B------:R-:W-:Y:S05]  /*7d10*/  BSYNC.RECONVERGENT B0 ;  /* 0x0000000000007941 */ /* 0x000fea0003800200 */
.L_x_93:
[----:B------:R-:W-:Y:S01]  /*7d20*/  BAR.SYNC.DEFER_BLOCKING 0x1, 0x80 ;  /* 0x0042000000007b1d */ /* 0x000fe20000010000 */
[----:B------:R-:W-:Y:S01]  /*7d30*/  ISETP.NE.AND P1, PT, R81, RZ, PT ;  /* 0x000000ff5100720c */ /* 0x000fe20003f25270 */
[----:B------:R-:W-:Y:S01]  /*7d40*/  UISETP.NE.AND UP0, UPT, UR54, URZ, UPT ;  /* 0x000000ff3600728c */ /* 0x000fe2000bf05270 */
[----:B------:R-:W-:Y:S11]  /*7d50*/  LEA R3, R84, UR48, 0x3 ;  /* 0x0000003054037c11 */ /* 0x000ff6000f8e18ff */
[----:B-1----:R-:W-:Y:S01]  /*7d60*/  @P1 SHF.L.U32 R4, RZ, 0x1f, RZ ;  /* 0x0000001fff041819 */ /* 0x002fe200000006ff */
[----:B------:R-:W-:Y:S06]  /*7d70*/  BRA.U !UP0, `(.L_x_95) ;  /* 0x0000000108247547 */ /* 0x000fec000b800000 */
[----:B------:R-:W1:Y:S01]  /*7d80*/  S2R R0, SR_CgaCtaId ;  /* 0x0000000000007919 */ /* 0x000e620000008800 */
[----:B------:R-:W-:Y:S01]  /*7d90*/  IMAD.U32 R2, RZ, RZ, UR51 ;  /* 0x00000033ff027e24 */ /* 0x000fe2000f8e00ff */
[----:B------:R-:W-:Y:S04]  /*7da0*/  UIADD3 UR4, UPT, UPT, UR51, 0x1, URZ ;  /* 0x0000000133047890 */ /* 0x000fe8000fffe0ff */
[----:B------:R-:W-:Y:S01]  /*7db0*/  @P1 LEA R2, R2, UR48, 0x3 ;  /* 0x0000003002021c11 */ /* 0x000fe2000f8e18ff */
[----:B------:R-:W-:Y:S04]  /*7dc0*/  UISETP.NE.AND UP0, UPT, UR4, 0x4, UPT ;  /* 0x000000040400788c */ /* 0x000fe8000bf05270 */
[----:B------:R-:W-:Y:S01]  /*7dd0*/  @P1 VIADD R5, R2, 0x50 ;  /* 0x0000005002051836 */ /* 0x000fe20000000000 */
[----:B------:R-:W-:Y:S04]  /*7de0*/  USEL UR51, UR4, URZ, UP0 ;  /* 0x000000ff04337287 */ /* 0x000fe80008000000 */
[----:B-1----:R-:W-:Y:S04]  /*7df0*/  @P1 PRMT R0, R0, 0x654, R5 ;  /* 0x0000065400001816 */ /* 0x002fe80000000005 */
[----:B------:R1:W-:Y:S04]  /*7e00*/  @P1 SYNCS.ARRIVE.TRANS64.RED.A1T0 RZ, [R0+URZ], RZ ;  /* 0x000000ff00ff19a7 */ /* 0x0003e800081004ff */
.L_x_95:
[----:B------:R-:W2:Y:S01]  /*7e10*/  @P1 SYNCS.PHASECHK.TRANS64.TRYWAIT P0, [R3+URZ+0x30], R4 ;  /* 0x00003004030015a7 */ /* 0x000ea200080011ff */
[----:B------:R-:W-:Y:S01]  /*7e20*/  BSSY B1, `(.L_x_96) ;  /* 0x0000016000017945 */ /* 0x000fe20003800000 */
[----:B--2---:R-:W-:Y:S03]  /*7e30*/  @P1 SEL R85, RZ, 0x1, !P0 ;  /* 0x00000001ff551807 */ /* 0x004fe60004000000 */
[----:B------:R-:W-:Y:S05]  /*7e40*/  @!P1 BRA `(.L_x_97) ;  /* 0x00000000004c9947 */ /* 0x000fea0003800000 */
[----:B------:R-:W-:Y:S01]  /*7e50*/  ISETP.NE.AND P0, PT, R85, RZ, PT ;  /* 0x000000ff5500720c */ /* 0x000fe20003f05270 */
[----:B------:R-:W-:Y:S01]  /*7e60*/  BSSY B0, `(.L_x_98) ;  /* 0x000000b000007945 */ /* 0x000fe20003800000 */
[----:B------:R-:W-:Y:S11]  /*7e70*/  ISETP.NE.AND P1, PT, R86, RZ, PT ;  /* 0x000000ff5600720c */ /* 0x000ff60003f25270 */
[----:B------:R-:W-:Y:S02]  /*7e80*/  @!UPT UIADD3 URZ, UPT, UPT, URZ, URZ, URZ ;  /* 0x000000fffffff290 */ /* 0x000fe4000fffe0ff */
[C---:B------:R-:W-:Y:S01]  /*7e90*/  @P1 IMAD R6, R84.reuse, 0x2000, R67 ;  /* 0x0000200054061824 */ /* 0x040fe200078e0243 */
[C---:B------:R-:W-:Y:S01]  /*7ea0*/  @P1 LEA R4, R84.reuse, R76, 0xd ;  /* 0x0000004c54041211 */ /* 0x040fe200078e68ff */
[C---:B------:R-:W-:Y:S02]  /*7eb0*/  @P1 IMAD R5, R84.reuse, 0x2000, R77 ;  /* 0x0000200054051824 */ /* 0x040fe400078e024d */
[----:B------:R-:W-:Y:S01]  /*7ec0*/  @P1 IMAD R2, R84, 0x2000, R82 ;  /* 0x0000200054021824 */ /* 0x000fe200078e0252 */
[----:B------:R-:W-:Y:S06]  /*7ed0*/  @P0 BRA `(.L_x_99) ;  /* 0x00000000000c0947 */ /* 0x000fec0003800000 */
[----:B-1----:R-:W-:Y:S04]  /*7ee0*/  SHF.L.U32 R0, RZ, 0x1f, RZ ;  /* 0x0000001fff007819 */ /* 0x002fe800000006ff */
[----:B------:R-:W1:Y:S02]  /*7ef0*/  SYNCS.PHASECHK.TRANS64.TRYWAIT P0, [R3+URZ+0x30], R0 ;  /* 0x00003000030075a7 */ /* 0x000e6400080011ff */
[----:B-1----:R-:W-:Y:S05]  /*7f00*/  @!P0 BRA `(.L_x_100) ;  /* 0x0000004c00788947 */ /* 0x002fea0003800000 */
.L_x_99:
[----:B------:R-:W-:Y:S05]  /*7f10*/  BSYNC B0 ;  /* 0x0000000000007941 */ /* 0x000fea0003800000 */
.L_x_98:
[----:B------:R-:W-:Y:S02]  /*7f20*/  ISETP.NE.AND P0, PT, R86, RZ, PT ;  /* 0x000000ff5600720c */ /* 0x000fe40003f05270 */
[----:B------:R-:W-:Y:S11]  /*7f30*/  IADD3 R84, PT, PT, R84, 0x1, RZ ;  /* 0x0000000154547810 */ /* 0x000ff60007ffe0ff */
[----:B------:R2:W4:Y:S04]  /*7f40*/  @P0 LDS.128 R56, [R6] ;  /* 0x0000000006380984 */ /* 0x0005280000000c00 */
[----:B------:R2:W1:Y:S04]  /*7f50*/  @P0 LDS.128 R52, [R5+0x10] ;  /* 0x0000100005340984 */ /* 0x0004680000000c00 */
[----:B------:R2:W1:Y:S04]  /*7f60*/  @P0 LDS.128 R48, [R4+0x20] ;  /* 0x0000200004300984 */ /* 0x0004680000000c00 */
[----:B------:R2:W1:Y:S02]  /*7f70*/  @P0 LDS.128 R44, [R2+0x30] ;  /* 0x00003000022c0984 */ /* 0x0004640000000c00 */
.L_x_97:
[----:B------:R-:W-:Y:S05]  /*7f80*/  BSYNC B1 ;  /* 0x0000000000017941 */ /* 0x000fea0003800000 */
.L_x_96:
[----:B-1----:R-:W-:Y:S05]  /*7f90*/  VIADD R0, R25, 0x10 ;  /* 0x0000001019007836 */ /* 0x002fea0000000000 */
[----:B------:R-:W-:Y:S04]  /*7fa0*/  SHF.R.U32.HI R0, RZ, 0x15, R0 ;  /* 0x00000015ff007819 */ /* 0x000fe80000011600 */
[----:B------:R-:W-:Y:S11]  /*7fb0*/  LOP3.LUT P0, RZ, R0, 0x3, R71, 0x48, !PT ;  /* 0x0000000300ff7812 */ /* 0x000ff60007804847 */
[----:B------:R-:W-:Y:S02]  /*7fc0*/  @!UPT UIADD3 URZ, UPT, UPT, URZ, URZ, URZ ;  /* 0x000000fffffff290 */ /* 0x000fe4000fffe0ff */
[----:B------:R-:W-:Y:S05]  /*7fd0*/  @!P0 BRA `(.L_x_101) ;  /* 0x0000000000408947 */ /* 0x000fea0003800000 */
[----:B------:R-:W1:Y:S01]  /*7fe0*/  LDCU.64 UR8, c[0x4][0x70] ;  /* 0x01000e00ff0877ac */ /* 0x000e620008000a00 */
[----:B------:R-:W-:Y:S01]  /*7ff0*/  MOV R3, 0x0 ;  /* 0x0000000000037802 */ /* 0x000fe20000000f00 */
[----:B------:R-:W-:Y:S02]  /*8000*/  HFMA2 R12, -RZ, RZ, 0, 5.9604644775390625e-08 ;  /* 0x00000001ff0c7431 */ /* 0x000fe400000001ff */
[----:B------:R-:W-:Y:S02]  /*8010*/  IMAD.MOV.U32 R8, RZ, RZ, 0x192 ;  /* 0x00000192ff087424 */ /* 0x000fe400078e00ff */
[----:B------:R-:W-:Y:S01]  /*8020*/  IMAD.MOV.U32 R13, RZ, RZ, RZ ;  /* 0x000000ffff0d7224 */ /* 0x000fe200078e00ff */
[----:B------:R-:W5:Y:S01]  /*8030*/  LDCU.64 UR6, c[0x4][0x78] ;  /* 0x01000f00ff0677ac */ /* 0x000f620008000a00 */
[----:B--2---:R-:W2:Y:S01]  /*8040*/  LDC.64 R2, c[0x4][R3] ;  /* 0x0100000003027b82 */ /* 0x004ea20000000a00 */
[----:B------:R-:W3:Y:S01]  /*8050*/  LDCU.64 UR4, c[0x4][0x10] ;  /* 0x01000200ff0477ac */ /* 0x000ee20008000a00 */
[----:B-1----:R-:W-:Y:S01]  /*8060*/  MOV R5, UR9 ;  /* 0x0000000900057c02 */ /* 0x002fe20008000f00 */
[----:B------:R-:W-:Y:S01]  /*8070*/  IMAD.U32 R4, RZ, RZ, UR8 ;  /* 0x00000008ff047e24 */ /* 0x000fe2000f8e00ff */
[----:B-----5:R-:W-:Y:S01]  /*8080*/  MOV R7, UR7 ;  /* 0x0000000700077c02 */ /* 0x020fe20008000f00 */
[----:B------:R-:W-:Y:S01]  /*8090*/  IMAD.U32 R6, RZ, RZ, UR6 ;  /* 0x00000006ff067e24 */ /* 0x000fe2000f8e00ff */
[----:B---3--:R-:W-:Y:S01]  /*80a0*/  MOV R11, UR5 ;  /* 0x00000005000b7c02 */ /* 0x008fe20008000f00 */
[----:B------:R-:W-:Y:S02]  /*80b0*/  IMAD.U32 R10, RZ, RZ, UR4 ;  /* 0x00000004ff0a7e24 */ /* 0x000fe4000f8e00ff */
[----:B------:R-:W-:Y:S07]  /*80c0*/  LEPC R20, `(.L_x_101) ;  /* 0x000000001014794e */ /* 0x000fee0000000000 */
[----:B--2-4-:R-:W-:Y:S05]  /*80d0*/  CALL.ABS.NOINC R2 ;  /* 0x0000000002007343 */ /* 0x014fea0003c00000 */
.L_x_101:
[----:B----4-:R-:W-:Y:S01]  /*80e0*/  LOP3.LUT R20, R56, 0xffffe000, RZ, 0xc0, !PT ;  /* 0xffffe00038147812 */ /* 0x010fe200078ec0ff */
[----:B------:R-:W-:Y:S05]  /*80f0*/  WARPSYNC.ALL ;  /* 0x0000000000007948 */ /* 0x000fea0003800000 */
[----:B------:R-:W-:Y:S01]  /*8100*/  R2UR UR4, R25 ;  /* 0x00000000190472ca */ /* 0x000fe200000e0000 */
[----:B------:R-:W1:Y:S01]  /*8110*/  S2R R87, SR_CgaCtaId ;  /* 0x0000000000577919 */ /* 0x000e620000008800 */
[----:B------:R-:W-:Y:S01]  /*8120*/  LOP3.LUT R21, R57, 0xffffe000, RZ, 0xc0, !PT ;  /* 0xffffe00039157812 */ /* 0x000fe200078ec0ff */
[----:B------:R-:W-:Y:S01]  /*8130*/  IMAD.U32 R40, RZ, RZ, UR51 ;  /* 0x00000033ff287e24 */ /* 0x000fe2000f8e00ff */
[----:B------:R-:W-:Y:S01]  /*8140*/  LOP3.LUT R41, R58, 0xffffe000, RZ, 0xc0, !PT ;  /* 0xffffe0003a297812 */ /* 0x000fe200078ec0ff */
[----:B------:R-:W-:Y:S01]  /*8150*/  BSSY.RECONVERGENT B0, `(.L_x_102) ;  /* 0x0000059000007945 */ /* 0x000fe20003800200 */
[----:B------:R-:W-:Y:S02]  /*8160*/  LOP3.LUT R26, R48, 0xffffe000, RZ, 0xc0, !PT ;  /* 0xffffe000301a7812 */ /* 0x000fe400078ec0ff */
[----:B------:R-:W-:Y:S02]  /*8170*/  ISETP.NE.AND P6, PT, R81, RZ, PT ;  /* 0x000000ff5100720c */ /* 0x000fe40003fc5270 */
[----:B------:R-:W-:Y:S03]  /*8180*/  ISETP.NE.AND P0, PT, R69, RZ, PT ;  /* 0x000000ff4500720c */ /* 0x000fe60003f05270 */
[----:B--2---:R-:W2:Y:S08]  /*8190*/  LDTM.x16 R4, tmem[UR4+0x10] ;  /* 0x00001004000479ee */ /* 0x004eb00008240000 */
[----:B------:R-:W-:Y:S02]  /*81a0*/  @P6 LEA R40, R40, UR48, 0x3 ;  /* 0x0000003028286c11 */ /* 0x000fe4000f8e18ff */
[----:B------:R-:W-:Y:S03]  /*81b0*/  @P6 SHF.L.U32 R89, RZ, 0x1f, RZ ;  /* 0x0000001fff596819 */ /* 0x000fe600000006ff */
[----:B------:R-:W-:Y:S01]  /*81c0*/  @P6 VIADD R88, R40, 0x50 ;  /* 0x0000005028586836 */ /* 0x000fe20000000000 */
[----:B------:R-:W-:Y:S04]  /*81d0*/  LEA R40, R84, UR48, 0x3 ;  /* 0x0000003054287c11 */ /* 0x000fe8000f8e18ff */
[----:B-1----:R-:W-:Y:S01]  /*81e0*/  @P6 PRMT R88, R87, 0x654, R88 ;  /* 0x0000065457586816 */ /* 0x002fe20000000058 */
[C---:B--2---:R-:W-:Y:S01]  /*81f0*/  FMUL R0, R24.reuse, R4 ;  /* 0x0000000418007220 */ /* 0x044fe20000400000 */
[C---:B------:R-:W-:Y:S01]  /*8200*/  FMUL R2, R24.reuse, R5 ;  /* 0x0000000518027220 */ /* 0x040fe20000400000 */
[C---:B------:R-:W-:Y:S01]  /*8210*/  FMUL R3, R24.reuse, R10 ;  /* 0x0000000a18037220 */ /* 0x040fe20000400000 */
[----:B------:R-:W-:Y:S01]  /*8220*/  FMUL R4, R24, R11 ;  /* 0x0000000b18047220 */ /* 0x000fe20000400000 */
[C---:B------:R-:W-:Y:S01]  /*8230*/  FFMA R28, R27.reuse, R20, R0 ;  /* 0x000000141b1c7223 */ /* 0x040fe20000000000 */
[----:B------:R-:W-:Y:S01]  /*8240*/  LOP3.LUT R20, R52, 0xffffe000, RZ, 0xc0, !PT ;  /* 0xffffe00034147812 */ /* 0x000fe200078ec0ff */
[----:B------:R-:W-:Y:S01]  /*8250*/  FFMA R29, R27, R21, R2 ;  /* 0x000000151b1d7223 */ /* 0x000fe20000000002 */
[----:B------:R-:W-:Y:S01]  /*8260*/  LOP3.LUT R21, R59, 0xffffe000, RZ, 0xc0, !PT ;  /* 0xffffe0003b157812 */ /* 0x000fe200078ec0ff */
[C---:B------:R-:W-:Y:S01]  /*8270*/  FMUL R0, R24.reuse, R6 ;  /* 0x0000000618007220 */ /* 0x040fe20000400000 */
[----:B------:R-:W-:Y:S01]  /*8280*/  F2FP.TF32.F32.PACK_B R28, R28 ;  /* 0x0000001cff1c723e */ /* 0x000fe200024050ff */
[C---:B------:R-:W-:Y:S01]  /*8290*/  FMUL R2, R24.reuse, R7 ;  /* 0x0000000718027220 */ /* 0x040fe20000400000 */
[----:B------:R-:W-:Y:S01]  /*82a0*/  F2FP.TF32.F32.PACK_B R29, R29 ;  /* 0x0000001dff1d723e */ /* 0x000fe200024050ff */
[----:B------:R-:W-:Y:S01]  /*82b0*/  FFMA R30, R27, R41, R0 ;  /* 0x000000291b1e7223 */ /* 0x000fe20000000000 */
[----:B------:R-:W-:Y:S01]  /*82c0*/  LOP3.LUT R41, R55, 0xffffe000, RZ, 0xc0, !PT ;  /* 0xffffe00037297812 */ /* 0x000fe200078ec0ff */
[----:B------:R-:W-:Y:S01]  /*82d0*/  FFMA R31, R27, R21, R2 ;  /* 0x000000151b1f7223 */ /* 0x000fe20000000002 */
[----:B------:R-:W-:Y:S01]  /*82e0*/  LOP3.LUT R21, R53, 0xffffe000, RZ, 0xc0, !PT ;  /* 0xffffe00035157812 */ /* 0x000fe200078ec0ff */
[C---:B------:R-:W-:Y:S01]  /*82f0*/  FMUL R0, R24.reuse, R8 ;  /* 0x0000000818007220 */ /* 0x040fe20000400000 */
[----:B------:R-:W-:Y:S01]  /*8300*/  F2FP.TF32.F32.PACK_B R30, R30 ;  /* 0x0000001eff1e723e */ /* 0x000fe200024050ff */
[----:B------:R-:W-:Y:S01]  /*8310*/  FMUL R2, R24, R9 ;  /* 0x0000000918027220 */ /* 0x000fe20000400000 */
[----:B------:R-:W-:Y:S01]  /*8320*/  F2FP.TF32.F32.PACK_B R31, R31 ;  /* 0x0000001fff1f723e */ /* 0x000fe200024050ff */
[C---:B------:R-:W-:Y:S01]  /*8330*/  FFMA R32, R27.reuse, R20, R0 ;  /* 0x000000141b207223 */ /* 0x040fe20000000000 */
[----:B------:R-:W-:Y:S01]  /*8340*/  LOP3.LUT R20, R54, 0xffffe000, RZ, 0xc0, !PT ;  /* 0xffffe00036147812 */ /* 0x000fe200078ec0ff */
[----:B------:R-:W-:Y:S01]  /*8350*/  FFMA R33, R27, R21, R2 ;  /* 0x000000151b217223 */ /* 0x000fe20000000002 */
[C---:B------:R-:W-:Y:S01]  /*8360*/  FMUL R5, R24.reuse, R12 ;  /* 0x0000000c18057220 */ /* 0x040fe20000400000 */
[----:B------:R1:W-:Y:S01]  /*8370*/  STS.128 [R67+0x2000], R28 ;  /* 0x0020001c43007388 */ /* 0x0003e20000000c00 */
[----:B------:R-:W-:Y:S01]  /*8380*/  LOP3.LUT R21, R49, 0xffffe000, RZ, 0xc0, !PT ;  /* 0xffffe00031157812 */ /* 0x000fe200078ec0ff */
[C---:B------:R-:W-:Y:S01]  /*8390*/  FFMA R34, R27.reuse, R20, R3 ;  /* 0x000000141b227223 */ /* 0x040fe20000000003 */
[----:B------:R-:W-:Y:S01]  /*83a0*/  FFMA R35, R27, R41, R4 ;  /* 0x000000291b237223 */ /* 0x000fe20000000004 */
        /* <DEDUP_REMOVED lines=22> */
[----:B------:R-:W-:Y:S02]  /*8510*/  F2FP.TF32.F32.PACK_B R36, R36 ;  /* 0x00000024ff24723e */ /* 0x000fe400024050ff */
[----:B------:R-:W-:Y:S02]  /*8520*/  F2FP.TF32.F32.PACK_B R37, R37 ;  /* 0x00000025ff25723e */ /* 0x000fe400024050ff */
[----:B------:R-:W-:Y:S01]  /*8530*/  F2FP.TF32.F32.PACK_B R38, R38 ;  /* 0x00000026ff26723e */ /* 0x000fe200024050ff */
[C---:B-1----:R-:W-:Y:S01]  /*8540*/  FFMA R28, R27.reuse, R20, R9 ;  /* 0x000000141b1c7223 */ /* 0x042fe20000000009 */
[----:B------:R-:W-:Y:S01]  /*8550*/  F2FP.TF32.F32.PACK_B R39, R39 ;  /* 0x00000027ff27723e */ /* 0x000fe200024050ff */
[C---:B------:R-:W-:Y:S01]  /*8560*/  FFMA R29, R27.reuse, R21, R10 ;  /* 0x000000151b1d7223 */ /* 0x040fe2000000000a */
[C---:B------:R-:W-:Y:S01]  /*8570*/  FFMA R30, R27.reuse, R26, R11 ;  /* 0x0000001a1b1e7223 */ /* 0x040fe2000000000b */
[----:B------:R-:W-:Y:S01]  /*8580*/  FFMA R31, R27, R41, R12 ;  /* 0x000000291b1f7223 */ /* 0x000fe2000000000c */
[----:B------:R-:W-:Y:S01]  /*8590*/  F2FP.TF32.F32.PACK_B R28, R28 ;  /* 0x0000001cff1c723e */ /* 0x000fe200024050ff */
[----:B------:R2:W-:Y:S01]  /*85a0*/  STS.128 [R76+0x2020], R36 ;  /* 0x002020244c007388 */ /* 0x0005e20000000c00 */
[----:B------:R-:W-:Y:S02]  /*85b0*/  F2FP.TF32.F32.PACK_B R29, R29 ;  /* 0x0000001dff1d723e */ /* 0x000fe400024050ff */
        /* <DEDUP_REMOVED lines=8> */
[----:B-1----:R-:W1:Y:S02]  /*8640*/  FENCE.VIEW.ASYNC.S ;  /* 0x00000000000073c6 */ /* 0x002e640000000000 */
[----:B-1----:R-:W-:Y:S06]  /*8650*/  BAR.SYNC.DEFER_BLOCKING 0x1, 0x80 ;  /* 0x0042000000007b1d */ /* 0x002fec0000010000 */
[----:B------:R-:W-:Y:S05]  /*8660*/  @P0 BRA `(.L_x_103) ;  /* 0x00000000001c0947 */ /* 0x000fea0003800000 */
[----:B------:R-:W-:Y:S02]  /*8670*/  UIADD3 UR4, UP0, UPT, UR56, 0x680, URZ ;  /* 0x0000068038047890 */ /* 0x000fe4000ff1e0ff */
[----:B------:R-:W-:Y:S02]  /*8680*/  UIADD3 UR40, UPT, UPT, UR48, 0x2200, URZ ;  /* 0x0000220030287890 */ /* 0x000fe4000fffe0ff */
[----:B------:R-:W-:Y:S02]  /*8690*/  UIADD3 UR41, UPT, UPT, UR52, 0x10, URZ ;  /* 0x0000001034297890 */ /* 0x000fe4000fffe0ff */
[----:B------:R-:W-:Y:S09]  /*86a0*/  UIADD3.X UR5, UPT, UPT, URZ, UR57, URZ, UP0, !UPT ;  /* 0x00000039ff057290 */ /* 0x000ff200087fe4ff */
[----:B------:R1:W-:Y:S01]  /*86b0*/  UTMASTG.4D [UR40], [UR4] ;  /* 0x00000028040073b5 */ /* 0x0003e20008018000 */
[----:B------:R0:W-:Y:S01]  /*86c0*/  UTMACMDFLUSH ;  /* 0x00000000000079b7 */ /* 0x0001e20000000000 */
[----:B-1----:R-:W-:Y:S04]  /*86d0*/  DEPBAR.LE SB0, 0x1 ;  /* 0x000080400000791a */ /* 0x002fe80000000000 */
.L_x_103:
[----:B------:R-:W-:Y:S05]  /*86e0*/  BSYNC.RECONVERGENT B0 ;  /* 0x0000000000007941 */ /* 0x000fea0003800200 */
.L_x_102:
[----:B------:R-:W-:Y:S01]  /*86f0*/  BAR.SYNC.DEFER_BLOCKING 0x1, 0x80 ;  /* 0x0042000000007b1d */ /* 0x000fe20000010000 */
[----:B------:R-:W-:Y:S04]  /*8700*/  UIADD3 UR4, UPT, UPT, UR51, 0x1, URZ ;  /* 0x0000000133047890 */ /* 0x000fe8000fffe0ff */
[----:B------:R-:W-:Y:S04]  /*8710*/  UISETP.NE.AND UP0, UPT, UR4, 0x4, UPT ;  /* 0x000000040400788c */ /* 0x000fe8000bf05270 */
[----:B------:R-:W-:Y:S01]  /*8720*/  USEL UR50, UR4, URZ, UP0 ;  /* 0x000000ff04327287 */ /* 0x000fe20008000000 */
[----:B------:R1:W-:Y:S01]  /*8730*/  @P6 SYNCS.ARRIVE.TRANS64.RED.A1T0 RZ, [R88+URZ], RZ ;  /* 0x000000ff58ff69a7 */ /* 0x0003e200081004ff */
[----:B------:R-:W-:Y:S01]  /*8740*/  BSSY B1, `(.L_x_104) ;  /* 0x0000017000017945 */ /* 0x000fe20003800000 */
[----:B------:R-:W4:Y:S02]  /*8750*/  @P6 SYNCS.PHASECHK.TRANS64.TRYWAIT P0, [R40+URZ+0x30], R89 ;  /* 0x00003059280065a7 */ /* 0x000f2400080011ff */
[----:B----4-:R-:W-:Y:S01]  /*8760*/  @P6 SEL R85, RZ, 0x1, !P0 ;  /* 0x00000001ff556807 */ /* 0x010fe20004000000 */
[----:B-1----:R-:W-:Y:S06]  /*8770*/  @!P6 BRA `(.L_x_105) ;  /* 0x00000000004ce947 */ /* 0x002fec0003800000 */
        /* <DEDUP_REMOVED lines=9> */
[----:B------:R-:W-:Y:S04]  /*8810*/  SHF.L.U32 R5, RZ, 0x1f, RZ ;  /* 0x0000001fff057819 */ /* 0x000fe800000006ff */
[----:B------:R-:W1:Y:S02]  /*8820*/  SYNCS.PHASECHK.TRANS64.TRYWAIT P0, [R40+URZ+0x30], R5 ;  /* 0x00003005280075a7 */ /* 0x000e6400080011ff */
[----:B-1----:R-:W-:Y:S05]  /*8830*/  @!P0 BRA `(.L_x_108) ;  /* 0x0000004400408947 */ /* 0x002fea0003800000 */
.L_x_107:
[----:B------:R-:W-:Y:S05]  /*8840*/  BSYNC B0 ;  /* 0x0000000000007941 */ /* 0x000fea0003800000 */
.L_x_106:
[----:B------:R-:W-:Y:S02]  /*8850*/  ISETP.NE.AND P0, PT, R86, RZ, PT ;  /* 0x000000ff5600720c */ /* 0x000fe40003f05270 */
[----:B------:R-:W-:Y:S11]  /*8860*/  IADD3 R84, PT, PT, R84, 0x1, RZ ;  /* 0x0000000154547810 */ /* 0x000ff60007ffe0ff */
[----:B------:R4:W1:Y:S04]  /*8870*/  @P0 LDS.128 R56, [R4] ;  /* 0x0000000004380984 */ /* 0x0008680000000c00 */
[----:B------:R4:W1:Y:S04]  /*8880*/  @P0 LDS.128 R52, [R3+0x10] ;  /* 0x0000100003340984 */ /* 0x0008680000000c00 */
[----:B------:R4:W1:Y:S04]  /*8890*/  @P0 LDS.128 R48, [R2+0x20] ;  /* 0x0000200002300984 */ /* 0x0008680000000c00 */
[----:B------:R4:W1:Y:S02]  /*88a0*/  @P0 LDS.128 R44, [R0+0x30] ;  /* 0x00003000002c0984 */ /* 0x0008640000000c00 */
.L_x_105:
[----:B------:R-:W-:Y:S05]  /*88b0*/  BSYNC B1 ;  /* 0x0000000000017941 */ /* 0x000fea0003800000 */
.L_x_104:
[----:B----4-:R-:W-:Y:S05]  /*88c0*/  VIADD R0, R25, 0x20 ;  /* 0x0000002019007836 */ /* 0x010fea0000000000 */
        /* <DEDUP_REMOVED lines=9> */
[----:B------:R-:W4:Y:S01]  /*8960*/  LDCU.64 UR6, c[0x4][0x78] ;  /* 0x01000f00ff0677ac */ /* 0x000f220008000a00 */
[----:B------:R-:W2:Y:S01]  /*8970*/  LDC.64 R2, c[0x4][R3] ;  /* 0x0100000003027b82 */ /* 0x000ea20000000a00 */
[----:B------:R-:W5:Y:S01]  /*8980*/  LDCU.64 UR4, c[0x4][0x10] ;  /* 0x01000200ff0477ac */ /* 0x000f620008000a00 */
[----:B-1----:R-:W-:Y:S01]  /*8990*/  MOV R5, UR9 ;  /* 0x0000000900057c02 */ /* 0x002fe20008000f00 */
[----:B------:R-:W-:Y:S01]  /*89a0*/  IMAD.U32 R4, RZ, RZ, UR8 ;  /* 0x00000008ff047e24 */ /* 0x000fe2000f8e00ff */
[----:B----4-:R-:W-:Y:S01]  /*89b0*/  MOV R7, UR7 ;  /* 0x0000000700077c02 */ /* 0x010fe20008000f00 */
[----:B------:R-:W-:Y:S01]  /*89c0*/  IMAD.U32 R6, RZ, RZ, UR6 ;  /* 0x00000006ff067e24 */ /* 0x000fe2000f8e00ff */
[----:B-----5:R-:W-:Y:S01]  /*89d0*/  MOV R11, UR5 ;  /* 0x00000005000b7c02 */ /* 0x020fe20008000f00 */
[----:B------:R-:W-:Y:S02]  /*89e0*/  IMAD.U32 R10, RZ, RZ, UR4 ;  /* 0x00000004ff0a7e24 */ /* 0x000fe4000f8e00ff */
[----:B------:R-:W-:Y:S07]  /*89f0*/  LEPC R20, `(.L_x_109) ;  /* 0x000000001014794e */ /* 0x000fee0000000000 */
[----:B--23--:R-:W-:Y:S05]  /*8a00*/  CALL.ABS.NOINC R2 ;  /* 0x0000000002007343 */ /* 0x00cfea0003c00000 */
.L_x_109:
[----:B-1----:R-:W-:Y:S01]  /*8a10*/  LOP3.LUT R20, R56, 0xffffe000, RZ, 0xc0, !PT ;  /* 0xffffe00038147812 */ /* 0x002fe200078ec0ff */
[----:B------:R-:W-:Y:S05]  /*8a20*/  WARPSYNC.ALL ;  /* 0x0000000000007948 */ /* 0x000fea0003800000 */
[----:B------:R-:W-:Y:S01]  /*8a30*/  R2UR UR4, R25 ;  /* 0x00000000190472ca */ /* 0x000fe200000e0000 */
[----:B------:R-:W-:Y:S01]  /*8a40*/  IMAD.U32 R88, RZ, RZ, UR50 ;  /* 0x00000032ff587e24 */ /* 0x000fe2000f8e00ff */
[----:B------:R-:W-:Y:S01]  /*8a50*/  LOP3.LUT R21, R57, 0xffffe000, RZ, 0xc0, !PT ;  /* 0xffffe00039157812 */ /* 0x000fe200078ec0ff */
[----:B------:R-:W-:Y:S01]  /*8a60*/  BSSY.RECONVERGENT B0, `(.L_x_110) ;  /* 0x000005a000007945 */ /* 0x000fe20003800200 */
[----:B------:R-:W-:Y:S02]  /*8a70*/  LOP3.LUT R41, R58, 0xffffe000, RZ, 0xc0, !PT ;  /* 0xffffe0003a297812 */ /* 0x000fe400078ec0ff */
[----:B------:R-:W-:Y:S02]  /*8a80*/  LOP3.LUT R26, R54, 0xffffe000, RZ, 0xc0, !PT ;  /* 0xffffe000361a7812 */ /* 0x000fe400078ec0ff */
[----:B------:R-:W-:Y:S02]  /*8a90*/  LOP3.LUT R40, R50, 0xffffe000, RZ, 0xc0, !PT ;  /* 0xffffe00032287812 */ /* 0x000fe400078ec0ff */
[----:B------:R-:W-:Y:S02]  /*8aa0*/  ISETP.NE.AND P6, PT, R81, RZ, PT ;  /* 0x000000ff5100720c */ /* 0x000fe40003fc5270 */
[----:B------:R-:W-:Y:S01]  /*8ab0*/  ISETP.NE.AND P0, PT, R69, RZ, PT ;  /* 0x000000ff4500720c */ /* 0x000fe20003f05270 */
[----:B------:R-:W1:Y:S01]  /*8ac0*/  LDTM.x16 R4, tmem[UR4+0x20] ;  /* 0x00002004000479ee */ /* 0x000e620008240000 */
[----:B------:R-:W-:Y:S09]  /*8ad0*/  LEA R89, R84, UR48, 0x3 ;  /* 0x0000003054597c11 */ /* 0x000ff2000f8e18ff */
[----:B------:R-:W-:Y:S02]  /*8ae0*/  @P6 LEA R88, R88, UR48, 0x3 ;  /* 0x0000003058586c11 */ /* 0x000fe4000f8e18ff */
[----:B------:R-:W-:Y:S03]  /*8af0*/  @P6 SHF.L.U32 R90, RZ, 0x1f, RZ ;  /* 0x0000001fff5a6819 */ /* 0x000fe600000006ff */
[----:B------:R-:W-:Y:S05]  /*8b00*/  @P6 VIADD R88, R88, 0x50 ;  /* 0x0000005058586836 */ /* 0x000fea0000000000 */
[----:B------:R-:W-:Y:S01]  /*8b10*/  @P6 PRMT R88, R87, 0x654, R88 ;  /* 0x0000065457586816 */ /* 0x000fe20000000058 */
[C---:B-1----:R-:W-:Y:S01]  /*8b20*/  FMUL R0, R24.reuse, R4 ;  /* 0x0000000418007220 */ /* 0x042fe20000400000 */
[C---:B------:R-:W-:Y:S01]  /*8b30*/  FMUL R2, R24.reuse, R5 ;  /* 0x0000000518027220 */ /* 0x040fe20000400000 */
[C---:B------:R-:W-:Y:S01]  /*8b40*/  FMUL R3, R24.reuse, R10 ;  /* 0x0000000a18037220 */ /* 0x040fe20000400000 */
[----:B------:R-:W-:Y:S01]  /*8b50*/  FMUL R4, R24, R11 ;  /* 0x0000000b18047220 */ /* 0x000fe20000400000 */
[C---:B--2---:R-:W-:Y:S01]  /*8b60*/  FFMA R28, R27.reuse, R20, R0 ;  /* 0x000000141b1c7223 */ /* 0x044fe20000000000 */
        /* <DEDUP_REMOVED lines=9> */
[C---:B------:R-:W-:Y:S01]  /*8c00*/  FFMA R31, R27.reuse, R21, R2 ;  /* 0x000000151b1f7223 */ /* 0x040fe20000000002 */
[C---:B------:R-:W-:Y:S01]  /*8c10*/  FMUL R0, R24.reuse, R8 ;  /* 0x0000000818007220 */ /* 0x040fe20000400000 */
[C---:B------:R-:W-:Y:S01]  /*8c20*/  FMUL R2, R24.reuse, R9 ;  /* 0x0000000918027220 */ /* 0x040fe20000400000 */
[----:B------:R-:W-:Y:S01]  /*8c30*/  F2FP.TF32.F32.PACK_B R30, R30 ;  /* 0x0000001eff1e723e */ /* 0x000fe200024050ff */
[----:B------:R-:W-:Y:S01]  /*8c40*/  FMUL R5, R24, R12 ;  /* 0x0000000c18057220 */ /* 0x000fe20000400000 */
[----:B------:R-:W-:Y:S01]  /*8c50*/  F2FP.TF32.F32.PACK_B R31, R31 ;  /* 0x0000001fff1f723e */ /* 0x000fe200024050ff */
[C---:B------:R-:W-:Y:S01]  /*8c60*/  FFMA R32, R27.reuse, R20, R0 ;  /* 0x000000141b207223 */ /* 0x040fe20000000000 */
[C---:B------:R-:W-:Y:S01]  /*8c70*/  FFMA R33, R27.reuse, R41, R2 ;  /* 0x000000291b217223 */ /* 0x040fe20000000002 */
[----:B------:R-:W-:Y:S01]  /*8c80*/  FFMA R34, R27, R26, R3 ;  /* 0x0000001a1b227223 */ /* 0x000fe20000000003 */
[----:B------:R-:W-:Y:S01]  /*8c90*/  LOP3.LUT R20, R55, 0xffffe000, RZ, 0xc0, !PT ;  /* 0xffffe00037147812 */ /* 0x000fe200078ec0ff */
[----:B------:R1:W-:Y:S01]  /*8ca0*/  STS.128 [R67+0x4000], R28 ;  /* 0x0040001c43007388 */ /* 0x0003e20000000c00 */
[----:B------:R-:W-:Y:S01]  /*8cb0*/  LOP3.LUT R26, R48, 0xffffe000, RZ, 0xc0, !PT ;  /* 0xffffe000301a7812 */ /* 0x000fe200078ec0ff */
[C---:B------:R-:W-:Y:S01]  /*8cc0*/  FMUL R6, R24.reuse, R13 ;  /* 0x0000000d18067220 */ /* 0x040fe20000400000 */
[----:B------:R-:W-:Y:S01]  /*8cd0*/  LOP3.LUT R21, R49, 0xffffe000, RZ, 0xc0, !PT ;  /* 0xffffe00031157812 */ /* 0x000fe200078ec0ff */
[----:B------:R-:W-:Y:S01]  /*8ce0*/  FFMA R35, R27, R20, R4 ;  /* 0x000000141b237223 */ /* 0x000fe20000000004 */
        /* <DEDUP_REMOVED lines=22> */
[----:B------:R-:W-:Y:S02]  /*8e50*/  F2FP.TF32.F32.PACK_B R38, R38 ;  /* 0x00000026ff26723e */ /* 0x000fe400024050ff */
[----:B------:R-:W-:Y:S01]  /*8e60*/  F2FP.TF32.F32.PACK_B R39, R39 ;  /* 0x00000027ff27723e */ /* 0x000fe200024050ff */
[C---:B-1----:R-:W-:Y:S01]  /*8e70*/  FFMA R28, R27.reuse, R20, R9 ;  /* 0x000000141b1c7223 */ /* 0x042fe20000000009 */
[C---:B------:R-:W-:Y:S01]  /*8e80*/  FFMA R29, R27.reuse, R21, R10 ;  /* 0x000000151b1d7223 */ /* 0x040fe2000000000a */
[C---:B------:R-:W-:Y:S01]  /*8e90*/  FFMA R30, R27.reuse, R26, R11 ;  /* 0x0000001a1b1e7223 */ /* 0x040fe2000000000b */
[----:B------:R-:W-:Y:S01]  /*8ea0*/  FFMA R31, R27, R41, R12 ;  /* 0x000000291b1f7223 */ /* 0x000fe2000000000c */
[----:B------:R2:W-:Y:S01]  /*8eb0*/  STS.128 [R76+0x4020], R36 ;  /* 0x004020244c007388 */ /* 0x0005e20000000c00 */
[----:B------:R-:W-:Y:S02]  /*8ec0*/  F2FP.TF32.F32.PACK_B R28, R28 ;  /* 0x0000001cff1c723e */ /* 0x000fe400024050ff */
        /* <DEDUP_REMOVED lines=19> */
.L_x_111:
[----:B------:R-:W-:Y:S05]  /*9000*/  BSYNC.RECONVERGENT B0 ;  /* 0x0000000000007941 */ /* 0x000fea0003800200 */
.L_x_110:
[----:B------:R-:W-:Y:S01]  /*9010*/  BAR.SYNC.DEFER_BLOCKING 0x1, 0x80 ;  /* 0x0042000000007b1d */ /* 0x000fe20000010000 */
[----:B------:R-:W-:Y:S04]  /*9020*/  UIADD3 UR4, UPT, UPT, UR50, 0x1, URZ ;  /* 0x0000000132047890 */ /* 0x000fe8000fffe0ff */
[----:B------:R-:W-:Y:S04]  /*9030*/  UISETP.NE.AND UP0, UPT, UR4, 0x4, UPT ;  /* 0x000000040400788c */ /* 0x000fe8000bf05270 */
[----:B------:R-:W-:Y:S01]  /*9040*/  USEL UR49, UR4, URZ, UP0 ;  /* 0x000000ff04317287 */ /* 0x000fe20008000000 */
[----:B------:R1:W-:Y:S01]  /*9050*/  @P6 SYNCS.ARRIVE.TRANS64.RED.A1T0 RZ, [R88+URZ], RZ ;  /* 0x000000ff58ff69a7 */ /* 0x0003e200081004ff */
[----:B------:R-:W-:Y:S01]  /*9060*/  BSSY B1, `(.L_x_112) ;  /* 0x000001c000017945 */ /* 0x000fe20003800000 */
[----:B------:R-:W4:Y:S01]  /*9070*/  @P6 SYNCS.PHASECHK.TRANS64.TRYWAIT P0, [R89+URZ+0x30], R90 ;  /* 0x0000305a590065a7 */ /* 0x000f2200080011ff */
[----:B-1----:R-:W-:Y:S02]  /*9080*/  MOV R88, RZ ;  /* 0x000000ff00587202 */ /* 0x002fe40000000f00 */
[----:B----4-:R-:W-:Y:S01]  /*9090*/  @P6 SEL R85, RZ, 0x1, !P0 ;  /* 0x00000001ff556807 */ /* 0x010fe20004000000 */
[----:B------:R-:W-:Y:S06]  /*90a0*/  @!P6 BRA `(.L_x_113) ;  /* 0x00000000005ce947 */ /* 0x000fec0003800000 */
        /* <DEDUP_REMOVED lines=12> */
.L_x_115:
[----:B------:R-:W-:Y:S05]  /*9170*/  BSYNC B0 ;  /* 0x0000000000007941 */ /* 0x000fea0003800000 */
.L_x_114:
[----:B------:R-:W-:Y:S01]  /*9180*/  ISETP.NE.AND P0, PT, R86, RZ, PT ;  /* 0x000000ff5600720c */ /* 0x000fe20003f05270 */
[----:B------:R-:W-:Y:S11]  /*9190*/  VIADD R84, R84, 0x1 ;  /* 0x0000000154547836 */ /* 0x000ff60000000000 */
[----:B------:R-:W-:Y:S01]  /*91a0*/  @!UPT UIADD3 URZ, UPT, UPT, URZ, URZ, URZ ;  /* 0x000000fffffff290 */ /* 0x000fe2000fffe0ff */
[----:B------:R4:W1:Y:S04]  /*91b0*/  @P0 LDS.128 R56, [R4] ;  /* 0x0000000004380984 */ /* 0x0008680000000c00 */
[----:B------:R4:W1:Y:S04]  /*91c0*/  @P0 LDS.128 R52, [R3+0x10] ;  /* 0x0000100003340984 */ /* 0x0008680000000c00 */
[----:B------:R4:W1:Y:S04]  /*91d0*/  @P0 LDS.128 R48, [R2+0x20] ;  /* 0x0000200002300984 */ /* 0x0008680000000c00 */
[----:B------:R4:W1:Y:S01]  /*91e0*/  @P0 LDS.128 R44, [R0+0x30] ;  /* 0x00003000002c0984 */ /* 0x0008620000000c00 */
[C---:B------:R-:W-:Y:S04]  /*91f0*/  ISETP.NE.AND P0, PT, R84.reuse, 0x4, PT ;  /* 0x000000045400780c */ /* 0x040fe80003f05270 */
[----:B------:R-:W-:Y:S02]  /*9200*/  SEL R84, R84, RZ, P0 ;  /* 0x000000ff54547207 */ /* 0x000fe40000000000 */
[----:B------:R-:W-:Y:S02]  /*9210*/  SEL R88, RZ, 0x1, P0 ;  /* 0x00000001ff587807 */ /* 0x000fe40000000000 */
.L_x_113:
[----:B------:R-:W-:Y:S05]  /*9220*/  BSYNC B1 ;  /* 0x0000000000017941 */ /* 0x000fea0003800000 */
.L_x_112:
[----:B----4-:R-:W-:Y:S05]  /*9230*/  VIADD R0, R25, 0x30 ;  /* 0x0000003019007836 */ /* 0x010fea0000000000 */
[----:B------:R-:W-:Y:S04]  /*9240*/  SHF.R.U32.HI R0, RZ, 0x15, R0 ;  /* 0x00000015ff007819 */ /* 0x000fe80000011600 */
[----:B------:R-:W-:Y:S11]  /*9250*/  LOP3.LUT P0, RZ, R0, 0x3, R71, 0x48, !PT ;  /* 0x0000000300ff7812 */ /* 0x000ff60007804847 */
[----:B------:R-:W-:Y:S02]  /*9260*/  @!UPT UIADD3 URZ, UPT, UPT, URZ, URZ, URZ ;  /* 0x000000fffffff290 */ /* 0x000fe4000fffe0ff */
[----:B------:R-:W-:Y:S05]  /*9270*/  @!P0 BRA `(.L_x_117) ;  /* 0x0000000000408947 */ /* 0x000fea0003800000 */
[----:B------:R-:W4:Y:S01]  /*9280*/  LDCU.64 UR8, c[0x4][0x70] ;  /* 0x01000e00ff0877ac */ /* 0x000f220008000a00 */
[----:B------:R-:W-:Y:S01]  /*9290*/  MOV R3, 0x0 ;  /* 0x0000000000037802 */ /* 0x000fe20000000f00 */
[----:B------:R-:W-:Y:S02]  /*92a0*/  HFMA2 R12, -RZ, RZ, 0, 5.9604644775390625e-08 ;  /* 0x00000001ff0c7431 */ /* 0x000fe400000001ff */
[----:B------:R-:W-:Y:S02]  /*92b0*/  IMAD.MOV.U32 R8, RZ, RZ, 0x192 ;  /* 0x00000192ff087424 */ /* 0x000fe400078e00ff */
[----:B------:R-:W-:Y:S01]  /*92c0*/  IMAD.MOV.U32 R13, RZ, RZ, RZ ;  /* 0x000000ffff0d7224 */ /* 0x000fe200078e00ff */
[----:B------:R-:W5:Y:S01]  /*92d0*/  LDCU.64 UR6, c[0x4][0x78] ;  /* 0x01000f00ff0677ac */ /* 0x000f620008000a00 */
[----:B------:R-:W2:Y:S01]  /*92e0*/  LDC.64 R2, c[0x4][R3] ;  /* 0x0100000003027b82 */ /* 0x000ea20000000a00 */
[----:B------:R-:W3:Y:S01]  /*92f0*/  LDCU.64 UR4, c[0x4][0x10] ;  /* 0x01000200ff0477ac */ /* 0x000ee20008000a00 */
[----:B----4-:R-:W-:Y:S01]  /*9300*/  MOV R5, UR9 ;  /* 0x0000000900057c02 */ /* 0x010fe20008000f00 */
[----:B------:R-:W-:Y:S01]  /*9310*/  IMAD.U32 R4, RZ, RZ, UR8 ;  /* 0x00000008ff047e24 */ /* 0x000fe2000f8e00ff */
[----:B-----5:R-:W-:Y:S01]  /*9320*/  MOV R7, UR7 ;  /* 0x0000000700077c02 */ /* 0x020fe20008000f00 */
[----:B-1----:R-:W-:Y:S01]  /*9330*/  IMAD.U32 R6, RZ, RZ, UR6 ;  /* 0x00000006ff067e24 */ /* 0x002fe2000f8e00ff */
[----:B---3--:R-:W-:Y:S01]  /*9340*/  MOV R11, UR5 ;  /* 0x00000005000b7c02 */ /* 0x008fe20008000f00 */
[----:B------:R-:W-:Y:S02]  /*9350*/  IMAD.U32 R10, RZ, RZ, UR4 ;  /* 0x00000004ff0a7e24 */ /* 0x000fe4000f8e00ff */
[----:B------:R-:W-:Y:S07]  /*9360*/  LEPC R20, `(.L_x_117) ;  /* 0x000000001014794e */ /* 0x000fee0000000000 */
[----:B--2---:R-:W-:Y:S05]  /*9370*/  CALL.ABS.NOINC R2 ;  /* 0x0000000002007343 */ /* 0x004fea0003c00000 */
.L_x_117:
        /* <DEDUP_REMOVED lines=13> */
[----:B------:R-:W-:Y:S05]  /*9450*/  @P6 LEA R89, R89, UR48, 0x3 ;  /* 0x0000003059596c11 */ /* 0x000fea000f8e18ff */
[----:B------:R-:W-:Y:S01]  /*9460*/  @P6 VIADD R92, R89, 0x50 ;  /* 0x00000050595c6836 */ /* 0x000fe20000000000 */
[----:B------:R-:W-:Y:S04]  /*9470*/  @P6 SHF.L.U32 R89, R88, 0x1f, RZ ;  /* 0x0000001f58596819 */ /* 0x000fe800000006ff */
        /* <DEDUP_REMOVED lines=79> */
.L_x_119:
[----:B------:R-:W-:Y:S05]  /*9970*/  BSYNC.RECONVERGENT B0 ;  /* 0x0000000000007941 */ /* 0x000fea0003800200 */
.L_x_118:
        /* <DEDUP_REMOVED lines=18> */
[----:B------:R-:W-:Y:S04]  /*9aa0*/  SHF.L.U32 R5, R88, 0x1f, RZ ;  /* 0x0000001f58057819 */ /* 0x000fe800000006ff */
[----:B------:R-:W1:Y:S02]  /*9ab0*/  SYNCS.PHASECHK.TRANS64.TRYWAIT P0, [R90+URZ+0x30], R5 ;  /* 0x000030055a0075a7 */ /* 0x000e6400080011ff */
[----:B-1----:R-:W-:Y:S05]  /*9ac0*/  @!P0 BRA `(.L_x_124) ;  /* 0x0000003000c48947 */ /* 0x002fea0003800000 */
.L_x_123:
[----:B------:R-:W-:Y:S05]  /*9ad0*/  BSYNC B0 ;  /* 0x0000000000007941 */ /* 0x000fea0003800000 */
.L_x_122:
[----:B------:R-:W-:Y:S01]  /*9ae0*/  ISETP.NE.AND P0, PT, R86, RZ, PT ;  /* 0x000000ff5600720c */ /* 0x000fe20003f05270 */
[----:B------:R-:W-:Y:S11]  /*9af0*/  VIADD R84, R84, 0x1 ;  /* 0x0000000154547836 */ /* 0x000ff60000000000 */
[----:B------:R-:W-:Y:S01]  /*9b00*/  @!UPT UIADD3 URZ, UPT, UPT, URZ, URZ, URZ ;  /* 0x000000fffffff290 */ /* 0x000fe2000fffe0ff */
[----:B------:R4:W2:Y:S04]  /*9b10*/  @P0 LDS.128 R56, [R4] ;  /* 0x0000000004380984 */ /* 0x0008a80000000c00 */
[----:B------:R4:W2:Y:S04]  /*9b20*/  @P0 LDS.128 R52, [R3+0x10] ;  /* 0x0000100003340984 */ /* 0x0008a80000000c00 */
[----:B------:R4:W2:Y:S04]  /*9b30*/  @P0 LDS.128 R48, [R2+0x20] ;  /* 0x0000200002300984 */ /* 0x0008a80000000c00 */
[----:B------:R4:W2:Y:S01]  /*9b40*/  @P0 LDS.128 R44, [R0+0x30] ;  /* 0x00003000002c0984 */ /* 0x0008a20000000c00 */
[C---:B------:R-:W-:Y:S04]  /*9b50*/  ISETP.NE.AND P0, PT, R84.reuse, 0x4, PT ;  /* 0x000000045400780c */ /* 0x040fe80003f05270 */
[----:B-1----:R-:W-:Y:S02]  /*9b60*/  SEL R5, RZ, 0x1, P0 ;  /* 0x00000001ff057807 */ /* 0x002fe40000000000 */
[----:B------:R-:W-:Y:S02]  /*9b70*/  SEL R84, R84, RZ, P0 ;  /* 0x000000ff54547207 */ /* 0x000fe40000000000 */
[----:B------:R-:W-:Y:S02]  /*9b80*/  LOP3.LUT R88, R88, R5, RZ, 0x3c, !PT ;  /* 0x0000000558587212 */ /* 0x000fe400078e3cff */
.L_x_121:
[----:B------:R-:W-:Y:S05]  /*9b90*/  BSYNC B1 ;  /* 0x0000000000017941 */ /* 0x000fea0003800000 */
.L_x_120:
        /* <DEDUP_REMOVED lines=21> */
.L_x_125:
[----:B--2---:R-:W-:Y:S01]  /*9cf0*/  LOP3.LUT R20, R56, 0xffffe000, RZ, 0xc0, !PT ;  /* 0xffffe00038147812 */ /* 0x004fe200078ec0ff */
        /* <DEDUP_REMOVED lines=87> */
[----:B------:R-:W-:Y:S02]  /*a270*/  UIADD3 UR4, UPT, UPT, UR48, 0x200, URZ ;  /* 0x0000020030047890 */ /* 0x000fe4000fffe0ff */
[----:B------:R-:W-:Y:S04]  /*a280*/  UIADD3 UR41, UPT, UPT, UR52, 0x40, URZ ;  /* 0x0000004034297890 */ /* 0x000fe8000fffe0ff */
[----:B------:R-:W-:Y:S01]  /*a290*/  MOV R62, UR4 ;  /* 0x00000004003e7c02 */ /* 0x000fe20008000f00 */
[----:B------:R-:W-:Y:S03]  /*a2a0*/  UIADD3 UR4, UP0, UPT, UR56, 0x680, URZ ;  /* 0x0000068038047890 */ /* 0x000fe6000ff1e0ff */
[----:B------:R-:W-:Y:S01]  /*a2b0*/  R2UR UR40, R62 ;  /* 0x000000003e2872ca */ /* 0x000fe200000e0000 */
[----:B------:R-:W-:Y:S11]  /*a2c0*/  UIADD3.X UR5, UPT, UPT, URZ, UR57, URZ, UP0, !UPT ;  /* 0x00000039ff057290 */ /* 0x000ff600087fe4ff */
[----:B------:R-:W-:Y:S01]  /*a2d0*/  @!UPT UIADD3 URZ, UPT, UPT, URZ, URZ, URZ ;  /* 0x000000fffffff290 */ /* 0x000fe2000fffe0ff */
[----:B------:R1:W-:Y:S01]  /*a2e0*/  UTMASTG.4D [UR40], [UR4] ;  /* 0x00000028040073b5 */ /* 0x0003e20008018000 */
[----:B------:R0:W-:Y:S01]  /*a2f0*/  UTMACMDFLUSH ;  /* 0x00000000000079b7 */ /* 0x0001e20000000000 */
[----:B-1----:R-:W-:Y:S04]  /*a300*/  DEPBAR.LE SB0, 0x1 ;  /* 0x000080400000791a */ /* 0x002fe80000000000 */
.L_x_127:
[----:B------:R-:W-:Y:S05]  /*a310*/  BSYNC.RECONVERGENT B0 ;  /* 0x0000000000007941 */ /* 0x000fea0003800200 */
.L_x_126:
        /* <DEDUP_REMOVED lines=21> */
.L_x_131:
[----:B------:R-:W-:Y:S05]  /*a470*/  BSYNC B0 ;  /* 0x0000000000007941 */ /* 0x000fea0003800000 */
.L_x_130:
        /* <DEDUP_REMOVED lines=11> */
.L_x_129:
[----:B------:R-:W-:Y:S05]  /*a530*/  BSYNC B1 ;  /* 0x0000000000017941 */ /* 0x000fea0003800000 */
.L_x_128:
        /* <DEDUP_REMOVED lines=21> */
.L_x_133:
        /* <DEDUP_REMOVED lines=95> */
.L_x_135:
[----:B------:R-:W-:Y:S05]  /*ac80*/  BSYNC.RECONVERGENT B0 ;  /* 0x0000000000007941 */ /* 0x000fea0003800200 */
.L_x_134:
        /* <DEDUP_REMOVED lines=21> */
.L_x_139:
[----:B------:R-:W-:Y:S05]  /*ade0*/  BSYNC B0 ;  /* 0x0000000000007941 */ /* 0x000fea0003800000 */
.L_x_138:
        /* <DEDUP_REMOVED lines=11> */
.L_x_137:
[----:B------:R-:W-:Y:S05]  /*aea0*/  BSYNC B1 ;  /* 0x0000000000017941 */ /* 0x000fea0003800000 */
.L_x_136:
        /* <DEDUP_REMOVED lines=21> */
.L_x_141:
        /* <DEDUP_REMOVED lines=11> */
[----:B------:R-:W1:Y:S10]  /*b0b0*/  LDTM.x16 R4, tmem[UR4+0x60] ;  /* 0x00006004000479ee */ /* 0x000e740008240000 */
[----:B------:R-:W-:Y:S02]  /*b0c0*/  @P6 LEA R89, R89, UR48, 0x3 ;  /* 0x0000003059596c11 */ /* 0x000fe4000f8e18ff */
[----:B------:R-:W-:Y:S03]  /*b0d0*/  @P6 SHF.L.U32 R92, R88, 0x1f, RZ ;  /* 0x0000001f585c6819 */ /* 0x000fe600000006ff */
[----:B------:R-:W-:Y:S01]  /*b0e0*/  @P6 VIADD R90, R89, 0x50 ;  /* 0x00000050595a6836 */ /* 0x000fe20000000000 */
[----:B------:R-:W-:Y:S04]  /*b0f0*/  LEA R89, R84, UR48, 0x3 ;  /* 0x0000003054597c11 */ /* 0x000fe8000f8e18ff */
        /* <DEDUP_REMOVED lines=79> */
.L_x_143:
[----:B------:R-:W-:Y:S05]  /*b5f0*/  BSYNC.RECONVERGENT B0 ;  /* 0x0000000000007941 */ /* 0x000fea0003800200 */
.L_x_142:
        /* <DEDUP_REMOVED lines=21> */
.L_x_147:
[----:B------:R-:W-:Y:S05]  /*b750*/  BSYNC B0 ;  /* 0x0000000000007941 */ /* 0x000fea0003800000 */
.L_x_146:
[----:B------:R-:W-:Y:S11]  /*b760*/  ISETP.NE.AND P0, PT, R86, RZ, PT ;  /* 0x000000ff5600720c */ /* 0x000ff60003f05270 */
[----:B------:R-:W-:Y:S02]  /*b770*/  @!UPT UIADD3 URZ, UPT, UPT, URZ, URZ, URZ ;  /* 0x000000fffffff290 */ /* 0x000fe4000fffe0ff */
[----:B------:R4:W1:Y:S04]  /*b780*/  @P0 LDS.128 R56, [R3] ;  /* 0x0000000003380984 */ /* 0x0008680000000c00 */
[----:B------:R4:W1:Y:S04]  /*b790*/  @P0 LDS.128 R52, [R2+0x10] ;  /* 0x0000100002340984 */ /* 0x0008680000000c00 */
[----:B------:R4:W1:Y:S04]  /*b7a0*/  @P0 LDS.128 R48, [R0+0x20] ;  /* 0x0000200000300984 */ /* 0x0008680000000c00 */
[----:B------:R4:W1:Y:S02]  /*b7b0*/  @P0 LDS.128 R44, [R84+0x30] ;  /* 0x00003000542c0984 */ /* 0x0008640000000c00 */
.L_x_145:
[----:B------:R-:W-:Y:S05]  /*b7c0*/  BSYNC B1 ;  /* 0x0000000000017941 */ /* 0x000fea0003800000 */
.L_x_144:
        /* <DEDUP_REMOVED lines=21> */
.L_x_149:
[----:B------:R-:W-:Y:S01]  /*b920*/  ISETP.NE.AND P0, PT, R69, RZ, PT ;  /* 0x000000ff4500720c */ /* 0x000fe20003f05270 */
[----:B------:R-:W-:Y:S05]  /*b930*/  WARPSYNC.ALL ;  /* 0x0000000000007948 */ /* 0x000fea0003800000 */
[----:B------:R-:W-:Y:S01]  /*b940*/  R2UR UR4, R25 ;  /* 0x00000000190472ca */ /* 0x000fe200000e0000 */
[----:B------:R-:W4:Y:S01]  /*b950*/  S2UR UR5, SR_CgaCtaId ;  /* 0x00000000000579c3 */ /* 0x000f220000008800 */
[----:B-1----:R-:W-:Y:S01]  /*b960*/  LOP3.LUT R0, R56, 0xffffe000, RZ, 0xc0, !PT ;  /* 0xffffe00038007812 */ /* 0x002fe200078ec0ff */
[----:B------:R-:W-:Y:S01]  /*b970*/  BSSY.RECONVERGENT B0, `(.L_x_150) ;  /* 0x0000059000007945 */ /* 0x000fe20003800200 */
[----:B------:R-:W-:Y:S02]  /*b980*/  LOP3.LUT R2, R57, 0xffffe000, RZ, 0xc0, !PT ;  /* 0xffffe00039027812 */ /* 0x000fe400078ec0ff */
[----:B------:R-:W-:Y:S02]  /*b990*/  LOP3.LUT R3, R58, 0xffffe000, RZ, 0xc0, !PT ;  /* 0xffffe0003a037812 */ /* 0x000fe400078ec0ff */
[----:B------:R-:W-:Y:S02]  /*b9a0*/  LOP3.LUT R20, R59, 0xffffe000, RZ, 0xc0, !PT ;  /* 0xffffe0003b147812 */ /* 0x000fe400078ec0ff */
[----:B------:R-:W-:Y:S02]  /*b9b0*/  LOP3.LUT R21, R52, 0xffffe000, RZ, 0xc0, !PT ;  /* 0xffffe00034157812 */ /* 0x000fe400078ec0ff */
[----:B------:R-:W-:Y:S01]  /*b9c0*/  LOP3.LUT R26, R53, 0xffffe000, RZ, 0xc0, !PT ;  /* 0xffffe000351a7812 */ /* 0x000fe200078ec0ff */
[----:B------:R-:W1:Y:S01]  /*b9d0*/  LDTM.x16 R4, tmem[UR4+0x70] ;  /* 0x00007004000479ee */ /* 0x000e620008240000 */
[----:B------:R-:W-:Y:S01]  /*b9e0*/  R2UR UR4, R83 ;  /* 0x00000000530472ca */ /* 0x000fe200000e0000 */
[----:B------:R-:W-:Y:S01]  /*b9f0*/  NOP ;  /* 0x0000000000007918 */ /* 0x000fe20000000000 */
[----:B--2---:R-:W-:Y:S02]  /*ba00*/  LOP3.LUT R29, R54, 0xffffe000, RZ, 0xc0, !PT ;  /* 0xffffe000361d7812 */ /* 0x004fe400078ec0ff */
[----:B------:R-:W-:Y:S02]  /*ba10*/  LOP3.LUT R28, R55, 0xffffe000, RZ, 0xc0, !PT ;  /* 0xffffe000371c7812 */ /* 0x000fe400078ec0ff */
[----:B------:R-:W-:Y:S02]  /*ba20*/  LOP3.LUT R31, R48, 0xffffe000, RZ, 0xc0, !PT ;  /* 0xffffe000301f7812 */ /* 0x000fe400078ec0ff */
[----:B------:R-:W-:Y:S02]  /*ba30*/  LOP3.LUT R30, R49, 0xffffe000, RZ, 0xc0, !PT ;  /* 0xffffe000311e7812 */ /* 0x000fe400078ec0ff */
[----:B------:R-:W-:Y:S02]  /*ba40*/  LOP3.LUT R33, R50, 0xffffe000, RZ, 0xc0, !PT ;  /* 0xffffe00032217812 */ /* 0x000fe400078ec0ff */
[----:B------:R-:W-:Y:S01]  /*ba50*/  LOP3.LUT R32, R51, 0xffffe000, RZ, 0xc0, !PT ;  /* 0xffffe00033207812 */ /* 0x000fe200078ec0ff */
[----:B------:R-:W-:Y:S01]  /*ba60*/  UIADD3 UR4, UPT, UPT, UR4, 0xa0, URZ ;  /* 0x000000a004047890 */ /* 0x000fe2000fffe0ff */
[----:B------:R-:W-:Y:S02]  /*ba70*/  LOP3.LUT R35, R44, 0xffffe000, RZ, 0xc0, !PT ;  /* 0xffffe0002c237812 */ /* 0x000fe400078ec0ff */
[----:B------:R-:W-:Y:S02]  /*ba80*/  LOP3.LUT R34, R45, 0xffffe000, RZ, 0xc0, !PT ;  /* 0xffffe0002d227812 */ /* 0x000fe400078ec0ff */
[----:B------:R-:W-:Y:S02]  /*ba90*/  LOP3.LUT R37, R46, 0xffffe000, RZ, 0xc0, !PT ;  /* 0xffffe0002e257812 */ /* 0x000fe400078ec0ff */
[----:B------:R-:W-:Y:S01]  /*baa0*/  LOP3.LUT R36, R47, 0xffffe000, RZ, 0xc0, !PT ;  /* 0xffffe0002f247812 */ /* 0x000fe200078ec0ff */
[C---:B-1----:R-:W-:Y:S01]  /*bab0*/  FMUL R4, R24.reuse, R4 ;  /* 0x0000000418047220 */ /* 0x042fe20000400000 */
[C---:B------:R-:W-:Y:S01]  /*bac0*/  FMUL R5, R24.reuse, R5 ;  /* 0x0000000518057220 */ /* 0x040fe20000400000 */
[C---:B------:R-:W-:Y:S01]  /*bad0*/  FMUL R6, R24.reuse, R6 ;  /* 0x0000000618067220 */ /* 0x040fe20000400000 */
[C---:B------:R-:W-:Y:S01]  /*bae0*/  FMUL R7, R24.reuse, R7 ;  /* 0x0000000718077220 */ /* 0x040fe20000400000 */
[C---:B------:R-:W-:Y:S01]  /*baf0*/  FFMA R4, R27.reuse, R0, R4 ;  /* 0x000000001b047223 */ /* 0x040fe20000000004 */
[C---:B------:R-:W-:Y:S01]  /*bb00*/  FFMA R5, R27.reuse, R2, R5 ;  /* 0x000000021b057223 */ /* 0x040fe20000000005 */
[C---:B------:R-:W-:Y:S01]  /*bb10*/  FFMA R6, R27.reuse, R3, R6 ;  /* 0x000000031b067223 */ /* 0x040fe20000000006 */
[C---:B------:R-:W-:Y:S01]  /*bb20*/  FFMA R7, R27.reuse, R20, R7 ;  /* 0x000000141b077223 */ /* 0x040fe20000000007 */
[----:B----4-:R-:W-:Y:S01]  /*bb30*/  UPRMT UR4, UR5, 0x654, UR4 ;  /* 0x0000065405047896 */ /* 0x010fe20008000004 */
[C---:B------:R-:W-:Y:S01]  /*bb40*/  FMUL R8, R24.reuse, R8 ;  /* 0x0000000818087220 */ /* 0x040fe20000400000 */
[C---:B------:R-:W-:Y:S01]  /*bb50*/  FMUL R9, R24.reuse, R9 ;  /* 0x0000000918097220 */ /* 0x040fe20000400000 */
[C---:B------:R-:W-:Y:S01]  /*bb60*/  FMUL R10, R24.reuse, R10 ;  /* 0x0000000a180a7220 */ /* 0x040fe20000400000 */
[C---:B------:R-:W-:Y:S01]  /*bb70*/  FMUL R11, R24.reuse, R11 ;  /* 0x0000000b180b7220 */ /* 0x040fe20000400000 */
[----:B------:R-:W-:Y:S01]  /*bb80*/  F2FP.TF32.F32.PACK_B R4, R4 ;  /* 0x00000004ff04723e */ /* 0x000fe200024050ff */
[C---:B------:R-:W-:Y:S01]  /*bb90*/  FFMA R8, R27.reuse, R21, R8 ;  /* 0x000000151b087223 */ /* 0x040fe20000000008 */
[----:B------:R-:W-:Y:S01]  /*bba0*/  F2FP.TF32.F32.PACK_B R5, R5 ;  /* 0x00000005ff05723e */ /* 0x000fe200024050ff */
[C---:B------:R-:W-:Y:S01]  /*bbb0*/  FFMA R9, R27.reuse, R26, R9 ;  /* 0x0000001a1b097223 */ /* 0x040fe20000000009 */
[----:B------:R-:W-:Y:S01]  /*bbc0*/  F2FP.TF32.F32.PACK_B R6, R6 ;  /* 0x00000006ff06723e */ /* 0x000fe200024050ff */
[C---:B------:R-:W-:Y:S01]  /*bbd0*/  FFMA R10, R27.reuse, R29, R10 ;  /* 0x0000001d1b0a7223 */ /* 0x040fe2000000000a */
[----:B------:R-:W-:Y:S01]  /*bbe0*/  F2FP.TF32.F32.PACK_B R7, R7 ;  /* 0x00000007ff07723e */ /* 0x000fe200024050ff */
[C---:B------:R-:W-:Y:S01]  /*bbf0*/  FFMA R11, R27.reuse, R28, R11 ;  /* 0x0000001c1b0b7223 */ /* 0x040fe2000000000b */
[C---:B------:R-:W-:Y:S01]  /*bc00*/  FMUL R12, R24.reuse, R12 ;  /* 0x0000000c180c7220 */ /* 0x040fe20000400000 */
[----:B------:R-:W-:Y:S01]  /*bc10*/  SYNCS.ARRIVE.TRANS64.RED.A1T0 RZ, [UR4], RZ ;  /* 0x000000ffffff79a7 */ /* 0x000fe20008100404 */
[----:B------:R-:W-:Y:S01]  /*bc20*/  F2FP.TF32.F32.PACK_B R8, R8 ;  /* 0x00000008ff08723e */ /* 0x000fe200024050ff */
[----:B------:R1:W-:Y:S01]  /*bc30*/  STS.128 [R67+0x6000], R4 ;  /* 0x0060000443007388 */ /* 0x0003e20000000c00 */
        /* <DEDUP_REMOVED lines=9> */
[C---:B------:R-:W-:Y:S01]  /*bcd0*/  FFMA R15, R27.reuse, R32, R15 ;  /* 0x000000201b0f7223 */ /* 0x040fe2000000000f */
[C---:B------:R-:W-:Y:S01]  /*bce0*/  FMUL R16, R24.reuse, R16 ;  /* 0x0000001018107220 */ /* 0x040fe20000400000 */
[----:B------:R-:W-:Y:S01]  /*bcf0*/  F2FP.TF32.F32.PACK_B R12, R12 ;  /* 0x0000000cff0c723e */ /* 0x000fe200024050ff */
[----:B------:R1:W-:Y:S01]  /*bd00*/  STS.128 [R77+0x6010], R8 ;  /* 0x006010084d007388 */ /* 0x0003e20000000c00 */
[C---:B------:R-:W-:Y:S01]  /*bd10*/  FMUL R17, R24.reuse, R17 ;  /* 0x0000001118117220 */ /* 0x040fe20000400000 */
[C---:B------:R-:W-:Y:S01]  /*bd20*/  FMUL R18, R24.reuse, R18 ;  /* 0x0000001218127220 */ /* 0x040fe20000400000 */
[----:B------:R-:W-:Y:S01]  /*bd30*/  FMUL R19, R24, R19 ;  /* 0x0000001318137220 */ /* 0x000fe20000400000 */
[----:B------:R-:W-:Y:S01]  /*bd40*/  F2FP.TF32.F32.PACK_B R13, R13 ;  /* 0x0000000dff0d723e */ /* 0x000fe200024050ff */
[C---:B------:R-:W-:Y:S01]  /*bd50*/  FFMA R16, R27.reuse, R35, R16 ;  /* 0x000000231b107223 */ /* 0x040fe20000000010 */
[----:B------:R-:W-:Y:S01]  /*bd60*/  F2FP.TF32.F32.PACK_B R14, R14 ;  /* 0x0000000eff0e723e */ /* 0x000fe200024050ff */
[C---:B------:R-:W-:Y:S01]  /*bd70*/  FFMA R17, R27.reuse, R34, R17 ;  /* 0x000000221b117223 */ /* 0x040fe20000000011 */
[----:B------:R-:W-:Y:S01]  /*bd80*/  F2FP.TF32.F32.PACK_B R15, R15 ;  /* 0x0000000fff0f723e */ /* 0x000fe200024050ff */
[C---:B------:R-:W-:Y:S01]  /*bd90*/  FFMA R18, R27.reuse, R37, R18 ;  /* 0x000000251b127223 */ /* 0x040fe20000000012 */
[----:B------:R-:W-:Y:S01]  /*bda0*/  FFMA R19, R27, R36, R19 ;  /* 0x000000241b137223 */ /* 0x000fe20000000013 */
[----:B------:R-:W-:Y:S02]  /*bdb0*/  F2FP.TF32.F32.PACK_B R16, R16 ;  /* 0x00000010ff10723e */ /* 0x000fe400024050ff */
        /* <DEDUP_REMOVED lines=13> */
[----:B------:R-:W-:Y:S02]  /*be90*/  UIADD3 UR4, UP0, UPT, UR56, 0x680, URZ ;  /* 0x0000068038047890 */ /* 0x000fe4000ff1e0ff */
[----:B------:R-:W-:Y:S02]  /*bea0*/  UIADD3 UR40, UPT, UPT, UR48, 0x6200, URZ ;  /* 0x0000620030287890 */ /* 0x000fe4000fffe0ff */
[----:B------:R-:W-:Y:S02]  /*beb0*/  UIADD3 UR41, UPT, UPT, UR52, 0x70, URZ ;  /* 0x0000007034297890 */ /* 0x000fe4000fffe0ff */
[----:B------:R-:W-:Y:S09]  /*bec0*/  UIADD3.X UR5, UPT, UPT, URZ, UR57, URZ, UP0, !UPT ;  /* 0x00000039ff057290 */ /* 0x000ff200087fe4ff */
[----:B------:R2:W-:Y:S01]  /*bed0*/  UTMASTG.4D [UR40], [UR4] ;  /* 0x00000028040073b5 */ /* 0x0005e20008018000 */
[----:B------:R0:W-:Y:S01]  /*bee0*/  UTMACMDFLUSH ;  /* 0x00000000000079b7 */ /* 0x0001e20000000000 */
[----:B--2---:R-:W-:Y:S04]  /*bef0*/  DEPBAR.LE SB0, 0x1 ;  /* 0x000080400000791a */ /* 0x004fe80000000000 */
.L_x_151:
[----:B------:R-:W-:Y:S05]  /*bf00*/  BSYNC.RECONVERGENT B0 ;  /* 0x0000000000007941 */ /* 0x000fea0003800200 */
.L_x_150:
[----:B------:R-:W-:Y:S01]  /*bf10*/  BAR.SYNC.DEFER_BLOCKING 0x1, 0x80 ;  /* 0x0042000000007b1d */ /* 0x000fe20000010000 */
[----:B------:R-:W-:Y:S01]  /*bf20*/  UISETP.NE.AND UP0, UPT, UR54, -0x8, UPT ;  /* 0xfffffff83600788c */ /* 0x000fe2000bf05270 */
[----:B------:R-:W-:Y:S08]  /*bf30*/  IADD3 R0, PT, PT, R22, 0x1, RZ ;  /* 0x0000000116007810 */ /* 0x000ff00007ffe0ff */
[----:B------:R-:W-:Y:S05]  /*bf40*/  BRA.U !UP0, `(.L_x_152) ;  /* 0x0000000108247547 */ /* 0x000fea000b800000 */
[----:B------:R-:W-:Y:S01]  /*bf50*/  ISETP.NE.AND P0, PT, R81, RZ, PT ;  /* 0x000000ff5100720c */ /* 0x000fe20003f05270 */
[----:B------:R-:W-:Y:S01]  /*bf60*/  IMAD.U32 R2, RZ, RZ, UR51 ;  /* 0x00000033ff027e24 */ /* 0x000fe2000f8e00ff */
[----:B------:R-:W-:Y:S04]  /*bf70*/  UIADD3 UR4, UPT, UPT, UR51, 0x1, URZ ;  /* 0x0000000133047890 */ /* 0x000fe8000fffe0ff */
[----:B------:R-:W-:Y:S04]  /*bf80*/  UISETP.NE.AND UP0, UPT, UR4, 0x4, UPT ;  /* 0x000000040400788c */ /* 0x000fe8000bf05270 */
[----:B------:R-:W-:Y:S03]  /*bf90*/  USEL UR51, UR4, URZ, UP0 ;  /* 0x000000ff04337287 */ /* 0x000fe60008000000 */
[----:B------:R-:W-:Y:S05]  /*bfa0*/  @P0 LEA R2, R2, UR48, 0x3 ;  /* 0x0000003002020c11 */ /* 0x000fea000f8e18ff */
[----:B------:R-:W-:Y:S05]  /*bfb0*/  @P0 VIADD R2, R2, 0x50 ;  /* 0x0000005002020836 */ /* 0x000fea0000000000 */
[----:B------:R-:W-:Y:S04]  /*bfc0*/  @P0 PRMT R2, R87, 0x654, R2 ;  /* 0x0000065457020816 */ /* 0x000fe80000000002 */
[----:B------:R2:W-:Y:S03]  /*bfd0*/  @P0 SYNCS.ARRIVE.TRANS64.RED.A1T0 RZ, [R2+URZ], RZ ;  /* 0x000000ff02ff09a7 */ /* 0x0005e600081004ff */
.L_x_152:
[----:B------:R-:W-:Y:S01]  /*bfe0*/  R2UR UR4, R80 ;  /* 0x00000000500472ca */ /* 0x000fe200000e0000 */
[----:B------:R-:W-:Y:S01]  /*bff0*/  UIADD3 UR54, UPT, UPT, UR54, 0x8, URZ ;  /* 0x0000000836367890 */ /* 0x000fe2000fffe0ff */
[----:B------:R-:W-:Y:S02]  /*c000*/  R2UR UR5, R63 ;  /* 0x000000003f0572ca */ /* 0x000fe400000e0000 */
[----:B------:R-:W-:Y:S02]  /*c010*/  R2UR UR49, R78 ;  /* 0x000000004e3172ca */ /* 0x000fe400000e0000 */
[C---:B------:R-:W-:Y:S02]  /*c020*/  ISETP.NE.AND P0, PT, R0.reuse, 0x2, PT ;  /* 0x000000020000780c */ /* 0x040fe40003f05270 */
[----:B------:R-:W-:Y:S02]  /*c030*/  LOP3.LUT R65, R65, 0x1, RZ, 0x3c, !PT ;  /* 0x0000000141417812 */ /* 0x000fe400078e3cff */
[----:B------:R-:W-:Y:S02]  /*c040*/  SEL R3, RZ, 0x1, P0 ;  /* 0x00000001ff037807 */ /* 0x000fe40000000000 */
[----:B------:R-:W-:Y:S01]  /*c050*/  SEL R22, R0, RZ, P0 ;  /* 0x000000ff00167207 */ /* 0x000fe20000000000 */
[----:B------:R-:W-:Y:S01]  /*c060*/  UISETP.NE.AND UP0, UPT, UR4, URZ, UPT ;  /* 0x000000ff0400728c */ /* 0x000fe2000bf05270 */
[----:B------:R-:W-:Y:S01]  /*c070*/  R2UR UR4, R64 ;  /* 0x00000000400472ca */ /* 0x000fe200000e0000 */
[----:B------:R-:W-:Y:S01]  /*c080*/  UIADD3 UR20, UPT, UPT, UR36, UR5, URZ ;  /* 0x0000000524147290 */ /* 0x000fe2000fffe0ff */
[----:B------:R-:W-:Y:S11]  /*c090*/  LOP3.LUT R66, R66, R3, RZ, 0x3c, !PT ;  /* 0x0000000342427212 */ /* 0x000ff600078e3cff */
[----:B------:R-:W-:Y:S01]  /*c0a0*/  UIADD3 UR24, UPT, UPT, UR37, UR4, URZ ;  /* 0x0000000425187290 */ /* 0x000fe2000fffe0ff */
[----:B------:R-:W-:Y:S11]  /*c0b0*/  BRA.U UP0, `(.L_x_153) ;  /* 0xffffffa1008c7547 */ /* 0x000ff6000b83ffff */
[----:B------:R-:W-:-:S13]  /*c0c0*/  R2UR UR4, R75 ;  /* 0x000000004b0472ca */ /* 0x000fda00000e0000 */
[----:B------:R-:W-:-:S09]  /*c0d0*/  UISETP.NE.AND UP0, UPT, UR4, URZ, UPT ;  /* 0x000000ff0400728c */ /* 0x000fd2000bf05270 */
[----:B------:R-:W-:Y:S05]  /*c0e0*/  BRA.U !UP0, `(.L_x_154) ;  /* 0x0000000108487547 */ /* 0x000fea000b800000 */
[----:B------:R-:W4:Y:S02]  /*c0f0*/  LDCU.64 UR4, c[0x0][0x890] ;  /* 0x00011200ff0477ac */ /* 0x000f240008000a00 */
[----:B----4-:R-:W-:-:S04]  /*c100*/  UISETP.NE.U32.AND UP0, UPT, UR4, URZ, UPT ;  /* 0x000000ff0400728c */ /* 0x010fc8000bf05070 */
[----:B------:R-:W-:-:S09]  /*c110*/  UISETP.NE.AND.EX UP0, UPT, UR5, URZ, UPT, UP0 ;  /* 0x000000ff0500728c */ /* 0x000fd2000bf05300 */
[----:B------:R-:W-:Y:S05]  /*c120*/  BRA.U UP0, `(.L_x_155) ;  /* 0x00000001000c7547 */ /* 0x000fea000b800000 */
[----:B------:R-:W-:-:S13]  /*c130*/  FSETP.NEU.AND P0, PT, R27, RZ, PT ;  /* 0x000000ff1b00720b */ /* 0x000fda0003f0d000 */
[----:B------:R-:W-:Y:S05]  /*c140*/  @!P0 EXIT ;  /* 0x000000000000894d */ /* 0x000fea0003800000 */
[----:B------:R-:W-:Y:S05]  /*c150*/  BRA `(.L_x_154) ;  /* 0x00000000002c7947 */ /* 0x000fea0003800000 */
.L_x_155:
[----:B------:R-:W-:Y:S01]  /*c160*/  ISETP.NE.AND P0, PT, R79, RZ, PT ;  /* 0x000000ff4f00720c */ /* 0x000fe20003f05270 */
[----:B------:R-:W-:-:S12]  /*c170*/  BSSY.RECONVERGENT B0, `(.L_x_154) ;  /* 0x0000009000007945 */ /* 0x000fd80003800200 */
[----:B------:R-:W-:Y:S05]  /*c180*/  @P0 BRA `(.L_x_156) ;  /* 0x0000000000140947 */ /* 0x000fea0003800000 */
[----:B------:R-:W4:Y:S02]  /*c190*/  LDCU.64 UR4, c[0x0][0x888] ;  /* 0x00011100ff0477ac */ /* 0x000f240008000a00 */
[----:B----4-:R-:W-:-:S04]  /*c1a0*/  ISETP.NE.U32.AND P0, PT, RZ, UR4, PT ;  /* 0x00000004ff007c0c */ /* 0x010fc8000bf05070 */
[----:B------:R-:W-:-:S13]  /*c1b0*/  ISETP.NE.AND.EX P0, PT, RZ, UR5, PT, P0 ;  /* 0x00000005ff007c0c */ /* 0x000fda000bf05300 */
[----:B------:R-:W-:Y:S05]  /*c1c0*/  @!P0 EXIT ;  /* 0x000000000000894d */ /* 0x000fea0003800000 */
[----:B------:R-:W-:Y:S05]  /*c1d0*/  BRA `(.L_x_157) ;  /* 0x0000000000087947 */ /* 0x000fea0003800000 */
.L_x_156:
[----:B------:R-:W-:-:S13]  /*c1e0*/  FSETP.NEU.AND P0, PT, R27, RZ, PT ;  /* 0x000000ff1b00720b */ /* 0x000fda0003f0d000 */
[----:B------:R-:W-:Y:S05]  /*c1f0*/  @!P0 EXIT ;  /* 0x000000000000894d */ /* 0x000fea0003800000 */
.L_x_157:
[----:B------:R-:W-:Y:S05]  /*c200*/  BSYNC.RECONVERGENT B0 ;  /* 0x0000000000007941 */ /* 0x000fea0003800200 */
.L_x_154:
[----:B------:R-:W4:Y:S01]  /*c210*/  S2UR UR5, SR_CgaCtaId ;  /* 0x00000000000579c3 */ /* 0x000f220000008800 */
[----:B------:R-:W-:Y:S01]  /*c220*/  ULEA UR4, UR51, UR48, 0x3 ;  /* 0x0000003033047291 */ /* 0x000fe2000f8e18ff */
[----:B------:R-:W-:-:S04]  /*c230*/  DEPBAR.LE SB0, 0x0 ;  /* 0x000080000000791a */ /* 0x000fc80000000000 */
[----:B------:R-:W-:-:S04]  /*c240*/  UIADD3 UR4, UPT, UPT, UR4, 0x50, URZ ;  /* 0x0000005004047890 */ /* 0x000fc8000fffe0ff */
[----:B----4-:R-:W-:-:S09]  /*c250*/  UPRMT UR4, UR5, 0x654, UR4 ;  /* 0x0000065405047896 */ /* 0x010fd20008000004 */
[----:B------:R-:W-:Y:S01]  /*c260*/  SYNCS.ARRIVE.TRANS64.RED.A1T0 RZ, [UR4], RZ ;  /* 0x000000ffffff79a7 */ /* 0x000fe20008100404 */
[----:B------:R-:W-:Y:S05]  /*c270*/  EXIT ;  /* 0x000000000000794d */ /* 0x000fea0003800000 */
.L_x_19:
[----:B------:R-:W-:Y:S07]  /*c280*/  MOV R0, UR49 ;  /* 0x0000003100007c02 */ /* 0x000fee0008000f00 */
.L_x_158:
[----:B--2---:R2:W3:Y:S02]  /*c290*/  SYNCS.PHASECHK.TRANS64.TRYWAIT P0, [R0+URZ+0x18], R5 ;  /* 0x00001805000075a7 */ /* 0x0044e400080011ff */
[----:B---3--:R-:W-:Y:S05]  /*c2a0*/  @!P0 NANOSLEEP.SYNCS 0x989680 ;  /* 0x009896800000895d */ /* 0x008fea0003900000 */
[----:B------:R-:W3:Y:S02]  /*c2b0*/  @!P0 SYNCS.PHASECHK.TRANS64 P0, [R0+URZ+0x18], R5 ;  /* 0x00001805000085a7 */ /* 0x000ee400080010ff */
[----:B---3--:R-:W-:Y:S05]  /*c2c0*/  @!P0 BRA `(.L_x_158) ;  /* 0xfffffffc00f08947 */ /* 0x008fea000383ffff */
[----:B------:R-:W-:Y:S05]  /*c2d0*/  BRA `(.L_x_18) ;  /* 0xffffff5800247947 */ /* 0x000fea000383ffff */
.L_x_25:
[----:B------:R-:W-:Y:S07]  /*c2e0*/  MOV R0, UR45 ;  /* 0x0000002d00007c02 */ /* 0x000fee0008000f00 */
.L_x_159:
[----:B-1----:R1:W2:Y:S02]  /*c2f0*/  SYNCS.PHASECHK.TRANS64.TRYWAIT P0, [R0+URZ+0x18], R5 ;  /* 0x00001805000075a7 */ /* 0x0022a400080011ff */
[----:B--2---:R-:W-:Y:S05]  /*c300*/  @!P0 NANOSLEEP.SYNCS 0x989680 ;  /* 0x009896800000895d */ /* 0x004fea0003900000 */
[----:B------:R-:W2:Y:S02]  /*c310*/  @!P0 SYNCS.PHASECHK.TRANS64 P0, [R0+URZ+0x18], R5 ;  /* 0x00001805000085a7 */ /* 0x000ea400080010ff */
[----:B--2---:R-:W-:Y:S05]  /*c320*/  @!P0 BRA `(.L_x_159) ;  /* 0xfffffffc00f08947 */ /* 0x004fea000383ffff */
[----:B------:R-:W-:Y:S05]  /*c330*/  BRA `(.L_x_24) ;  /* 0xffffff5c00dc7947 */ /* 0x000fea000383ffff */
.L_x_29:
[----:B------:R-:W-:-:S07]  /*c340*/  MOV R0, UR54 ;  /* 0x0000003600007c02 */ /* 0x000fce0008000f00 */
.L_x_160:
[----:B-1----:R1:W2:Y:S02]  /*c350*/  SYNCS.PHASECHK.TRANS64.TRYWAIT P0, [R0+URZ+0x80], R5 ;  /* 0x00008005000075a7 */ /* 0x0022a400080011ff */
[----:B--2---:R-:W-:Y:S05]  /*c360*/  @!P0 NANOSLEEP.SYNCS 0x989680 ;  /* 0x009896800000895d */ /* 0x004fea0003900000 */
[----:B------:R-:W2:Y:S02]  /*c370*/  @!P0 SYNCS.PHASECHK.TRANS64 P0, [R0+URZ+0x80], R5 ;  /* 0x00008005000085a7 */ /* 0x000ea400080010ff */
[----:B--2---:R-:W-:Y:S05]  /*c380*/  @!P0 BRA `(.L_x_160) ;  /* 0xfffffffc00f08947 */ /* 0x004fea000383ffff */
[----:B------:R-:W-:Y:S05]  /*c390*/  BRA `(.L_x_161) ;  /* 0xffffff6400147947 */ /* 0x000fea000383ffff */
.L_x_33:
[----:B------:R-:W-:-:S07]  /*c3a0*/  MOV R0, UR4 ;  /* 0x0000000400007c02 */ /* 0x000fce0008000f00 */
.L_x_162:
[----:B-1----:R1:W2:Y:S02]  /*c3b0*/  SYNCS.PHASECHK.TRANS64.TRYWAIT P0, [R0+URZ], R3 ;  /* 0x00000003000075a7 */ /* 0x0022a400080011ff */
[----:B--2---:R-:W-:Y:S05]  /*c3c0*/  @!P0 NANOSLEEP.SYNCS 0x989680 ;  /* 0x009896800000895d */ /* 0x004fea0003900000 */
[----:B------:R-:W2:Y:S02]  /*c3d0*/  @!P0 SYNCS.PHASECHK.TRANS64 P0, [R0+URZ], R3 ;  /* 0x00000003000085a7 */ /* 0x000ea400080010ff */
[----:B--2---:R-:W-:Y:S05]  /*c3e0*/  @!P0 BRA `(.L_x_162) ;  /* 0xfffffffc00f08947 */ /* 0x004fea000383ffff */
[----:B------:R-:W-:Y:S05]  /*c3f0*/  BRA `(.L_x_163) ;  /* 0xffffff6800b07947 */ /* 0x000fea000383ffff */
.L_x_34:
[----:B------:R-:W-:-:S07]  /*c400*/  MOV R0, UR5 ;  /* 0x0000000500007c02 */ /* 0x000fce0008000f00 */
.L_x_164:
[----:B-1----:R1:W2:Y:S02]  /*c410*/  SYNCS.PHASECHK.TRANS64.TRYWAIT P0, [R0+URZ], R3 ;  /* 0x00000003000075a7 */ /* 0x0022a400080011ff */
[----:B--2---:R-:W-:Y:S05]  /*c420*/  @!P0 NANOSLEEP.SYNCS 0x989680 ;  /* 0x009896800000895d */ /* 0x004fea0003900000 */
[----:B------:R-:W2:Y:S02]  /*c430*/  @!P0 SYNCS.PHASECHK.TRANS64 P0, [R0+URZ], R3 ;  /* 0x00000003000085a7 */ /* 0x000ea400080010ff */
[----:B--2---:R-:W-:Y:S05]  /*c440*/  @!P0 BRA `(.L_x_164) ;  /* 0xfffffffc00f08947 */ /* 0x004fea000383ffff */
[----:B------:R-:W-:Y:S05]  /*c450*/  BRA `(.L_x_165) ;  /* 0xffffff6800c07947 */ /* 0x000fea000383ffff */
.L_x_37:
[----:B------:R-:W-:-:S07]  /*c460*/  MOV R4, UR4 ;  /* 0x0000000400047c02 */ /* 0x000fce0008000f00 */
.L_x_166:
[----:B--2---:R2:W3:Y:S02]  /*c470*/  SYNCS.PHASECHK.TRANS64.TRYWAIT P1, [R4+URZ+0x88], R7 ;  /* 0x00008807040075a7 */ /* 0x0044e400080211ff */
[----:B---3--:R-:W-:Y:S05]  /*c480*/  @!P1 NANOSLEEP.SYNCS 0x989680 ;  /* 0x009896800000995d */ /* 0x008fea0003900000 */
[----:B------:R-:W3:Y:S02]  /*c490*/  @!P1 SYNCS.PHASECHK.TRANS64 P1, [R4+URZ+0x88], R7 ;  /* 0x00008807040095a7 */ /* 0x000ee400080210ff */
[----:B---3--:R-:W-:Y:S05]  /*c4a0*/  @!P1 BRA `(.L_x_166) ;  /* 0xfffffffc00f09947 */ /* 0x008fea000383ffff */
[----:B------:R-:W-:Y:S05]  /*c4b0*/  BRA `(.L_x_167) ;  /* 0xffffff6c00307947 */ /* 0x000fea000383ffff */
.L_x_38:
[----:B--2---:R-:W-:-:S07]  /*c4c0*/  MOV R4, UR4 ;  /* 0x0000000400047c02 */ /* 0x004fce0008000f00 */
.L_x_168:
[----:B--2---:R2:W3:Y:S02]  /*c4d0*/  SYNCS.PHASECHK.TRANS64.TRYWAIT P1, [R4+URZ+0x80], R5 ;  /* 0x00008005040075a7 */ /* 0x0044e400080211ff */
[----:B---3--:R-:W-:Y:S05]  /*c4e0*/  @!P1 NANOSLEEP.SYNCS 0x989680 ;  /* 0x009896800000995d */ /* 0x008fea0003900000 */
[----:B------:R-:W3:Y:S02]  /*c4f0*/  @!P1 SYNCS.PHASECHK.TRANS64 P1, [R4+URZ+0x80], R5 ;  /* 0x00008005040095a7 */ /* 0x000ee400080210ff */
[----:B---3--:R-:W-:Y:S05]  /*c500*/  @!P1 BRA `(.L_x_168) ;  /* 0xfffffffc00f09947 */ /* 0x008fea000383ffff */
[----:B------:R-:W-:Y:S05]  /*c510*/  BRA `(.L_x_169) ;  /* 0xffffff6c00387947 */ /* 0x000fea000383ffff */
.L_x_46:
[----:B------:R-:W-:-:S07]  /*c520*/  MOV R0, UR24 ;  /* 0x0000001800007c02 */ /* 0x000fce0008000f00 */
.L_x_170:
[----:B-1----:R1:W2:Y:S02]  /*c530*/  SYNCS.PHASECHK.TRANS64.TRYWAIT P0, [R0+URZ+0x80], R5 ;  /* 0x00008005000075a7 */ /* 0x0022a400080011ff */
[----:B--2---:R-:W-:Y:S05]  /*c540*/  @!P0 NANOSLEEP.SYNCS 0x989680 ;  /* 0x009896800000895d */ /* 0x004fea0003900000 */
[----:B------:R-:W2:Y:S02]  /*c550*/  @!P0 SYNCS.PHASECHK.TRANS64 P0, [R0+URZ+0x80], R5 ;  /* 0x00008005000085a7 */ /* 0x000ea400080010ff */
[----:B--2---:R-:W-:Y:S05]  /*c560*/  @!P0 BRA `(.L_x_170) ;  /* 0xfffffffc00f08947 */ /* 0x004fea000383ffff */
[----:B------:R-:W-:Y:S05]  /*c570*/  BRA `(.L_x_171) ;  /* 0xffffff7000e07947 */ /* 0x000fea000383ffff */
.L_x_47:
[----:B------:R-:W-:-:S07]  /*c580*/  MOV R5, UR28 ;  /* 0x0000001c00057c02 */ /* 0x000fce0008000f00 */
.L_x_172:
[----:B-1----:R1:W2:Y:S02]  /*c590*/  SYNCS.PHASECHK.TRANS64.TRYWAIT P0, [R5+URZ+0xa0], R0 ;  /* 0x0000a000050075a7 */ /* 0x0022a400080011ff */
[----:B--2---:R-:W-:Y:S05]  /*c5a0*/  @!P0 NANOSLEEP.SYNCS 0x989680 ;  /* 0x009896800000895d */ /* 0x004fea0003900000 */
[----:B------:R-:W2:Y:S02]  /*c5b0*/  @!P0 SYNCS.PHASECHK.TRANS64 P0, [R5+URZ+0xa0], R0 ;  /* 0x0000a000050085a7 */ /* 0x000ea400080010ff */
[----:B--2---:R-:W-:Y:S05]  /*c5c0*/  @!P0 BRA `(.L_x_172) ;  /* 0xfffffffc00f08947 */ /* 0x004fea000383ffff */
[----:B------:R-:W-:Y:S05]  /*c5d0*/  BRA `(.L_x_173) ;  /* 0xffffff7000fc7947 */ /* 0x000fea000383ffff */
.L_x_50:
[----:B-1----:R-:W-:Y:S07]  /*c5e0*/  MOV R0, UR20 ;  /* 0x0000001400007c02 */ /* 0x002fee0008000f00 */
.L_x_174:
[----:B-1----:R1:W2:Y:S02]  /*c5f0*/  SYNCS.PHASECHK.TRANS64.TRYWAIT P0, [R0+URZ], R5 ;  /* 0x00000005000075a7 */ /* 0x0022a400080011ff */
[----:B--2---:R-:W-:Y:S05]  /*c600*/  @!P0 NANOSLEEP.SYNCS 0x989680 ;  /* 0x009896800000895d */ /* 0x004fea0003900000 */
[----:B------:R-:W2:Y:S02]  /*c610*/  @!P0 SYNCS.PHASECHK.TRANS64 P0, [R0+URZ], R5 ;  /* 0x00000005000085a7 */ /* 0x000ea400080010ff */
[----:B--2---:R-:W-:Y:S05]  /*c620*/  @!P0 BRA `(.L_x_174) ;  /* 0xfffffffc00f08947 */ /* 0x004fea000383ffff */
[----:B------:R-:W-:Y:S05]  /*c630*/  BRA `(.L_x_49) ;  /* 0xffffff74002c7947 */ /* 0x000fea000383ffff */
.L_x_53:
[----:B------:R-:W-:-:S07]  /*c640*/  MOV R0, UR4 ;  /* 0x0000000400007c02 */ /* 0x000fce0008000f00 */
.L_x_175:
[----:B-1----:R1:W3:Y:S02]  /*c650*/  SYNCS.PHASECHK.TRANS64.TRYWAIT P0, [R0+URZ], R3 ;  /* 0x00000003000075a7 */ /* 0x0022e400080011ff */
[----:B---3--:R-:W-:Y:S05]  /*c660*/  @!P0 NANOSLEEP.SYNCS 0x989680 ;  /* 0x009896800000895d */ /* 0x008fea0003900000 */
[----:B------:R-:W3:Y:S02]  /*c670*/  @!P0 SYNCS.PHASECHK.TRANS64 P0, [R0+URZ], R3 ;  /* 0x00000003000085a7 */ /* 0x000ee400080010ff */
[----:B---3--:R-:W-:Y:S05]  /*c680*/  @!P0 BRA `(.L_x_175) ;  /* 0xfffffffc00f08947 */ /* 0x008fea000383ffff */
[----:B------:R-:W-:Y:S05]  /*c690*/  BRA `(.L_x_176) ;  /* 0xffffff7800787947 */ /* 0x000fea000383ffff */
.L_x_54:
[----:B------:R-:W-:-:S07]  /*c6a0*/  MOV R0, UR4 ;  /* 0x0000000400007c02 */ /* 0x000fce0008000f00 */
.L_x_177:
[----:B-1----:R1:W2:Y:S02]  /*c6b0*/  SYNCS.PHASECHK.TRANS64.TRYWAIT P0, [R0+URZ], R3 ;  /* 0x00000003000075a7 */ /* 0x0022a400080011ff */
[----:B--2---:R-:W-:Y:S05]  /*c6c0*/  @!P0 NANOSLEEP.SYNCS 0x989680 ;  /* 0x009896800000895d */ /* 0x004fea0003900000 */
[----:B------:R-:W2:Y:S02]  /*c6d0*/  @!P0 SYNCS.PHASECHK.TRANS64 P0, [R0+URZ], R3 ;  /* 0x00000003000085a7 */ /* 0x000ea400080010ff */
[----:B--2---:R-:W-:Y:S05]  /*c6e0*/  @!P0 BRA `(.L_x_177) ;  /* 0xfffffffc00f08947 */ /* 0x004fea000383ffff */
[----:B------:R-:W-:Y:S05]  /*c6f0*/  BRA `(.L_x_178) ;  /* 0xffffff7800847947 */ /* 0x000fea000383ffff */
.L_x_59:
[----:B------:R-:W-:Y:S07]  /*c700*/  MOV R0, UR31 ;  /* 0x0000001f00007c02 */ /* 0x000fee0008000f00 */
.L_x_179:
[----:B-1----:R1:W2:Y:S02]  /*c710*/  SYNCS.PHASECHK.TRANS64.TRYWAIT P0, [R0+URZ+0x80], R3 ;  /* 0x00008003000075a7 */ /* 0x0022a400080011ff */
[----:B--2---:R-:W-:Y:S05]  /*c720*/  @!P0 NANOSLEEP.SYNCS 0x989680 ;  /* 0x009896800000895d */ /* 0x004fea0003900000 */
[----:B------:R-:W2:Y:S02]  /*c730*/  @!P0 SYNCS.PHASECHK.TRANS64 P0, [R0+URZ+0x80], R3 ;  /* 0x00008003000085a7 */ /* 0x000ea400080010ff */
[----:B--2---:R-:W-:Y:S05]  /*c740*/  @!P0 BRA `(.L_x_179) ;  /* 0xfffffffc00f08947 */ /* 0x004fea000383ffff */
[----:B------:R-:W-:Y:S05]  /*c750*/  BRA `(.L_x_180) ;  /* 0xffffff8000287947 */ /* 0x000fea000383ffff */
.L_x_62:
[----:B------:R-:W-:Y:S07]  /*c760*/  MOV R3, UR31 ;  /* 0x0000001f00037c02 */ /* 0x000fee0008000f00 */
.L_x_181:
[----:B-1----:R1:W2:Y:S02]  /*c770*/  SYNCS.PHASECHK.TRANS64.TRYWAIT P1, [R3+URZ+0x78], R10 ;  /* 0x0000780a030075a7 */ /* 0x0022a400080211ff */
[----:B--2---:R-:W-:Y:S05]  /*c780*/  @!P1 NANOSLEEP.SYNCS 0x989680 ;  /* 0x009896800000995d */ /* 0x004fea0003900000 */
[----:B------:R-:W2:Y:S02]  /*c790*/  @!P1 SYNCS.PHASECHK.TRANS64 P1, [R3+URZ+0x78], R10 ;  /* 0x0000780a030095a7 */ /* 0x000ea400080210ff */
[----:B--2---:R-:W-:Y:S05]  /*c7a0*/  @!P1 BRA `(.L_x_181) ;  /* 0xfffffffc00f09947 */ /* 0x004fea000383ffff */
[----:B------:R-:W-:Y:S05]  /*c7b0*/  BRA `(.L_x_61) ;  /* 0xffffff8400807947 */ /* 0x000fea000383ffff */
.L_x_65:
[----:B------:R-:W-:Y:S07]  /*c7c0*/  MOV R3, UR31 ;  /* 0x0000001f00037c02 */ /* 0x000fee0008000f00 */
.L_x_182:
[----:B-1----:R1:W2:Y:S02]  /*c7d0*/  SYNCS.PHASECHK.TRANS64.TRYWAIT P1, [R3+URZ+0x50], R10 ;  /* 0x0000500a030075a7 */ /* 0x0022a400080211ff */
[----:B--2---:R-:W-:Y:S05]  /*c7e0*/  @!P1 NANOSLEEP.SYNCS 0x989680 ;  /* 0x009896800000995d */ /* 0x004fea0003900000 */
[----:B------:R-:W2:Y:S02]  /*c7f0*/  @!P1 SYNCS.PHASECHK.TRANS64 P1, [R3+URZ+0x50], R10 ;  /* 0x0000500a030095a7 */ /* 0x000ea400080210ff */
[----:B--2---:R-:W-:Y:S05]  /*c800*/  @!P1 BRA `(.L_x_182) ;  /* 0xfffffffc00f09947 */ /* 0x004fea000383ffff */
[----:B------:R-:W-:Y:S05]  /*c810*/  BRA `(.L_x_183) ;  /* 0xffffff8800a47947 */ /* 0x000fea000383ffff */
.L_x_66:
[----:B------:R-:W-:Y:S07]  /*c820*/  MOV R3, UR31 ;  /* 0x0000001f00037c02 */ /* 0x000fee0008000f00 */
.L_x_184:
[----:B-1----:R1:W2:Y:S02]  /*c830*/  SYNCS.PHASECHK.TRANS64.TRYWAIT P1, [R3+URZ+0x58], R10 ;  /* 0x0000580a030075a7 */ /* 0x0022a400080211ff */
[----:B--2---:R-:W-:Y:S05]  /*c840*/  @!P1 NANOSLEEP.SYNCS 0x989680 ;  /* 0x009896800000995d */ /* 0x004fea0003900000 */
[----:B------:R-:W2:Y:S02]  /*c850*/  @!P1 SYNCS.PHASECHK.TRANS64 P1, [R3+URZ+0x58], R10 ;  /* 0x0000580a030095a7 */ /* 0x000ea400080210ff */
[----:B--2---:R-:W-:Y:S05]  /*c860*/  @!P1 BRA `(.L_x_184) ;  /* 0xfffffffc00f09947 */ /* 0x004fea000383ffff */
[----:B------:R-:W-:Y:S05]  /*c870*/  BRA `(.L_x_185) ;  /* 0xffffff8800dc7947 */ /* 0x000fea000383ffff */
.L_x_67:
[----:B------:R-:W-:Y:S07]  /*c880*/  MOV R3, UR31 ;  /* 0x0000001f00037c02 */ /* 0x000fee0008000f00 */
.L_x_186:
[----:B-1----:R1:W2:Y:S02]  /*c890*/  SYNCS.PHASECHK.TRANS64.TRYWAIT P1, [R3+URZ+0x60], R10 ;  /* 0x0000600a030075a7 */ /* 0x0022a400080211ff */
[----:B--2---:R-:W-:Y:S05]  /*c8a0*/  @!P1 NANOSLEEP.SYNCS 0x989680 ;  /* 0x009896800000995d */ /* 0x004fea0003900000 */
[----:B------:R-:W2:Y:S02]  /*c8b0*/  @!P1 SYNCS.PHASECHK.TRANS64 P1, [R3+URZ+0x60], R10 ;  /* 0x0000600a030095a7 */ /* 0x000ea400080210ff */
[----:B--2---:R-:W-:Y:S05]  /*c8c0*/  @!P1 BRA `(.L_x_186) ;  /* 0xfffffffc00f09947 */ /* 0x004fea000383ffff */
[----:B------:R-:W-:Y:S05]  /*c8d0*/  BRA `(.L_x_187) ;  /* 0xffffff8c00247947 */ /* 0x000fea000383ffff */
.L_x_68:
[----:B------:R-:W-:Y:S07]  /*c8e0*/  MOV R3, UR31 ;  /* 0x0000001f00037c02 */ /* 0x000fee0008000f00 */
.L_x_188:
[----:B-1----:R1:W2:Y:S02]  /*c8f0*/  SYNCS.PHASECHK.TRANS64.TRYWAIT P1, [R3+URZ+0x68], R10 ;  /* 0x0000680a030075a7 */ /* 0x0022a400080211ff */
[----:B--2---:R-:W-:Y:S05]  /*c900*/  @!P1 NANOSLEEP.SYNCS 0x989680 ;  /* 0x009896800000995d */ /* 0x004fea0003900000 */
[----:B------:R-:W2:Y:S02]  /*c910*/  @!P1 SYNCS.PHASECHK.TRANS64 P1, [R3+URZ+0x68], R10 ;  /* 0x0000680a030095a7 */ /* 0x000ea400080210ff */
[----:B--2---:R-:W-:Y:S05]  /*c920*/  @!P1 BRA `(.L_x_188) ;  /* 0xfffffffc00f09947 */ /* 0x004fea000383ffff */
[----:B------:R-:W-:Y:S05]  /*c930*/  BRA `(.L_x_189) ;  /* 0xffffff8c006c7947 */ /* 0x000fea000383ffff */
.L_x_69:
[----:B------:R-:W-:Y:S07]  /*c940*/  MOV R0, UR31 ;  /* 0x0000001f00007c02 */ /* 0x000fee0008000f00 */
.L_x_190:
[----:B-1----:R1:W2:Y:S02]  /*c950*/  SYNCS.PHASECHK.TRANS64.TRYWAIT P1, [R0+URZ+0x50], R9 ;  /* 0x00005009000075a7 */ /* 0x0022a400080211ff */
[----:B--2---:R-:W-:Y:S05]  /*c960*/  @!P1 NANOSLEEP.SYNCS 0x989680 ;  /* 0x009896800000995d */ /* 0x004fea0003900000 */
[----:B------:R-:W2:Y:S02]  /*c970*/  @!P1 SYNCS.PHASECHK.TRANS64 P1, [R0+URZ+0x50], R9 ;  /* 0x00005009000095a7 */ /* 0x000ea400080210ff */
[----:B--2---:R-:W-:Y:S05]  /*c980*/  @!P1 BRA `(.L_x_190) ;  /* 0xfffffffc00f09947 */ /* 0x004fea000383ffff */
[----:B------:R-:W-:Y:S05]  /*c990*/  BRA `(.L_x_191) ;  /* 0xffffff8c00b87947 */ /* 0x000fea000383ffff */
.L_x_70:
[----:B------:R-:W-:Y:S07]  /*c9a0*/  MOV R0, UR31 ;  /* 0x0000001f00007c02 */ /* 0x000fee0008000f00 */
.L_x_192:
[----:B-1----:R1:W2:Y:S02]  /*c9b0*/  SYNCS.PHASECHK.TRANS64.TRYWAIT P1, [R0+URZ+0x58], R9 ;  /* 0x00005809000075a7 */ /* 0x0022a400080211ff */
[----:B--2---:R-:W-:Y:S05]  /*c9c0*/  @!P1 NANOSLEEP.SYNCS 0x989680 ;  /* 0x009896800000995d */ /* 0x004fea0003900000 */
[----:B------:R-:W2:Y:S02]  /*c9d0*/  @!P1 SYNCS.PHASECHK.TRANS64 P1, [R0+URZ+0x58], R9 ;  /* 0x00005809000095a7 */ /* 0x000ea400080210ff */
[----:B--2---:R-:W-:Y:S05]  /*c9e0*/  @!P1 BRA `(.L_x_192) ;  /* 0xfffffffc00f09947 */ /* 0x004fea000383ffff */
[----:B------:R-:W-:Y:S05]  /*c9f0*/  BRA `(.L_x_193) ;  /* 0xffffff9000047947 */ /* 0x000fea000383ffff */
.L_x_71:
[----:B------:R-:W-:Y:S07]  /*ca00*/  MOV R0, UR31 ;  /* 0x0000001f00007c02 */ /* 0x000fee0008000f00 */
.L_x_194:
[----:B-1----:R1:W2:Y:S02]  /*ca10*/  SYNCS.PHASECHK.TRANS64.TRYWAIT P1, [R0+URZ+0x60], R9 ;  /* 0x00006009000075a7 */ /* 0x0022a400080211ff */
[----:B--2---:R-:W-:Y:S05]  /*ca20*/  @!P1 NANOSLEEP.SYNCS 0x989680 ;  /* 0x009896800000995d */ /* 0x004fea0003900000 */
[----:B------:R-:W2:Y:S02]  /*ca30*/  @!P1 SYNCS.PHASECHK.TRANS64 P1, [R0+URZ+0x60], R9 ;  /* 0x00006009000095a7 */ /* 0x000ea400080210ff */
[----:B--2---:R-:W-:Y:S05]  /*ca40*/  @!P1 BRA `(.L_x_194) ;  /* 0xfffffffc00f09947 */ /* 0x004fea000383ffff */
[----:B------:R-:W-:Y:S05]  /*ca50*/  BRA `(.L_x_195) ;  /* 0xffffff9000507947 */ /* 0x000fea000383ffff */
.L_x_72:
[----:B------:R-:W-:Y:S07]  /*ca60*/  MOV R0, UR31 ;  /* 0x0000001f00007c02 */ /* 0x000fee0008000f00 */
.L_x_196:
[----:B-1----:R1:W2:Y:S02]  /*ca70*/  SYNCS.PHASECHK.TRANS64.TRYWAIT P0, [R0+URZ+0x68], R9 ;  /* 0x00006809000075a7 */ /* 0x0022a400080011ff */
[----:B--2---:R-:W-:Y:S05]  /*ca80*/  @!P0 NANOSLEEP.SYNCS 0x989680 ;  /* 0x009896800000895d */ /* 0x004fea0003900000 */
[----:B------:R-:W2:Y:S02]  /*ca90*/  @!P0 SYNCS.PHASECHK.TRANS64 P0, [R0+URZ+0x68], R9 ;  /* 0x00006809000085a7 */ /* 0x000ea400080010ff */
[----:B--2---:R-:W-:Y:S05]  /*caa0*/  @!P0 BRA `(.L_x_196) ;  /* 0xfffffffc00f08947 */ /* 0x004fea000383ffff */
[----:B------:R-:W-:Y:S05]  /*cab0*/  BRA `(.L_x_197) ;  /* 0xffffff9000a47947 */ /* 0x000fea000383ffff */
.L_x_74:
[----:B------:R-:W-:-:S07]  /*cac0*/  MOV R3, UR31 ;  /* 0x0000001f00037c02 */ /* 0x000fce0008000f00 */
.L_x_198:
[----:B--2---:R2:W3:Y:S02]  /*cad0*/  SYNCS.PHASECHK.TRANS64.TRYWAIT P0, [R3+URZ+0x50], R10 ;  /* 0x0000500a030075a7 */ /* 0x0044e400080011ff */
[----:B---3--:R-:W-:Y:S05]  /*cae0*/  @!P0 NANOSLEEP.SYNCS 0x989680 ;  /* 0x009896800000895d */ /* 0x008fea0003900000 */
[----:B------:R-:W3:Y:S02]  /*caf0*/  @!P0 SYNCS.PHASECHK.TRANS64 P0, [R3+URZ+0x50], R10 ;  /* 0x0000500a030085a7 */ /* 0x000ee400080010ff */
[----:B---3--:R-:W-:Y:S05]  /*cb00*/  @!P0 BRA `(.L_x_198) ;  /* 0xfffffffc00f08947 */ /* 0x008fea000383ffff */
[----:B------:R-:W-:Y:S05]  /*cb10*/  BRA `(.L_x_199) ;  /* 0xffffff9400007947 */ /* 0x000fea000383ffff */
.L_x_75:
[----:B--2---:R-:W-:-:S07]  /*cb20*/  MOV R3, UR31 ;  /* 0x0000001f00037c02 */ /* 0x004fce0008000f00 */
.L_x_200:
[----:B--2---:R2:W3:Y:S02]  /*cb30*/  SYNCS.PHASECHK.TRANS64.TRYWAIT P0, [R3+URZ+0x58], R10 ;  /* 0x0000580a030075a7 */ /* 0x0044e400080011ff */
[----:B---3--:R-:W-:Y:S05]  /*cb40*/  @!P0 NANOSLEEP.SYNCS 0x989680 ;  /* 0x009896800000895d */ /* 0x008fea0003900000 */
[----:B------:R-:W3:Y:S02]  /*cb50*/  @!P0 SYNCS.PHASECHK.TRANS64 P0, [R3+URZ+0x58], R10 ;  /* 0x0000580a030085a7 */ /* 0x000ee400080010ff */
[----:B---3--:R-:W-:Y:S05]  /*cb60*/  @!P0 BRA `(.L_x_200) ;  /* 0xfffffffc00f08947 */ /* 0x008fea000383ffff */
[----:B------:R-:W-:Y:S05]  /*cb70*/  BRA `(.L_x_201) ;  /* 0xffffff9000f07947 */ /* 0x000fea000383ffff */
.L_x_76:
[----:B--2---:R-:W-:-:S07]  /*cb80*/  MOV R3, UR31 ;  /* 0x0000001f00037c02 */ /* 0x004fce0008000f00 */
.L_x_202:
[----:B--2---:R2:W3:Y:S02]  /*cb90*/  SYNCS.PHASECHK.TRANS64.TRYWAIT P0, [R3+URZ+0x60], R10 ;  /* 0x0000600a030075a7 */ /* 0x0044e400080011ff */
[----:B---3--:R-:W-:Y:S05]  /*cba0*/  @!P0 NANOSLEEP.SYNCS 0x989680 ;  /* 0x009896800000895d */ /* 0x008fea0003900000 */
[----:B------:R-:W3:Y:S02]  /*cbb0*/  @!P0 SYNCS.PHASECHK.TRANS64 P0, [R3+URZ+0x60], R10 ;  /* 0x0000600a030085a7 */ /* 0x000ee400080010ff */
[----:B---3--:R-:W-:Y:S05]  /*cbc0*/  @!P0 BRA `(.L_x_202) ;  /* 0xfffffffc00f08947 */ /* 0x008fea000383ffff */
[----:B------:R-:W-:Y:S05]  /*cbd0*/  BRA `(.L_x_203) ;  /* 0xffffff9000e47947 */ /* 0x000fea000383ffff */
.L_x_78:
[----:B------:R-:W-:Y:S07]  /*cbe0*/  MOV R0, UR48 ;  /* 0x0000003000007c02 */ /* 0x000fee0008000f00 */
.L_x_204:
[----:B-1----:R1:W2:Y:S02]  /*cbf0*/  SYNCS.PHASECHK.TRANS64.TRYWAIT P0, [R0+URZ+0x80], R3 ;  /* 0x00008003000075a7 */ /* 0x0022a400080011ff */
[----:B--2---:R-:W-:Y:S05]  /*cc00*/  @!P0 NANOSLEEP.SYNCS 0x989680 ;  /* 0x009896800000895d */ /* 0x004fea0003900000 */
[----:B------:R-:W2:Y:S02]  /*cc10*/  @!P0 SYNCS.PHASECHK.TRANS64 P0, [R0+URZ+0x80], R3 ;  /* 0x00008003000085a7 */ /* 0x000ea400080010ff */
[----:B--2---:R-:W-:Y:S05]  /*cc20*/  @!P0 BRA `(.L_x_204) ;  /* 0xfffffffc00f08947 */ /* 0x004fea000383ffff */
[----:B------:R-:W-:Y:S05]  /*cc30*/  BRA `(.L_x_205) ;  /* 0xffffff9400b87947 */ /* 0x000fea000383ffff */
.L_x_89:
[----:B-1----:R-:W-:Y:S04]  /*cc40*/  MOV R2, UR48 ;  /* 0x0000003000027c02 */ /* 0x002fe80008000f00 */
[----:B------:R1:W3:Y:S03]  /*cc50*/  SYNCS.PHASECHK.TRANS64.TRYWAIT P1, [R2+URZ+0x30], R3 ;  /* 0x00003003020075a7 */ /* 0x0002e600080211ff */
[----:B---3--:R-:W-:Y:S05]  /*cc60*/  @!P1 NANOSLEEP.SYNCS 0x989680 ;  /* 0x009896800000995d */ /* 0x008fea0003900000 */
[----:B------:R-:W3:Y:S02]  /*cc70*/  @!P1 SYNCS.PHASECHK.TRANS64 P1, [R2+URZ+0x30], R3 ;  /* 0x00003003020095a7 */ /* 0x000ee400080210ff */
[----:B---3--:R-:W-:Y:S05]  /*cc80*/  @!P1 BRA `(.L_x_89) ;  /* 0xfffffffc00ec9947 */ /* 0x008fea000383ffff */
[----:B------:R-:W-:Y:S05]  /*cc90*/  BRA `(.L_x_88) ;  /* 0xffffffa800307947 */ /* 0x000fea000383ffff */
.L_x_91:
[----:B-1----:R1:W4:Y:S02]  /*cca0*/  SYNCS.PHASECHK.TRANS64.TRYWAIT P0, [R83+URZ+0x90], R0 ;  /* 0x00009000530075a7 */ /* 0x00232400080011ff */
[----:B----4-:R-:W-:Y:S05]  /*ccb0*/  @!P0 NANOSLEEP.SYNCS 0x989680 ;  /* 0x009896800000895d */ /* 0x010fea0003900000 */
[----:B------:R-:W4:Y:S02]  /*ccc0*/  @!P0 SYNCS.PHASECHK.TRANS64 P0, [R83+URZ+0x90], R0 ;  /* 0x00009000530085a7 */ /* 0x000f2400080010ff */
[----:B----4-:R-:W-:Y:S05]  /*ccd0*/  @!P0 BRA `(.L_x_91) ;  /* 0xfffffffc00f08947 */ /* 0x010fea000383ffff */
[----:B------:R-:W-:Y:S05]  /*cce0*/  BRA `(.L_x_90) ;  /* 0xffffffa800587947 */ /* 0x000fea000383ffff */
.L_x_100:
[----:B-1----:R1:W2:Y:S02]  /*ccf0*/  SYNCS.PHASECHK.TRANS64.TRYWAIT P0, [R3+URZ+0x30], R0 ;  /* 0x00003000030075a7 */ /* 0x0022a400080011ff */
[----:B--2---:R-:W-:Y:S05]  /*cd00*/  @!P0 NANOSLEEP.SYNCS 0x989680 ;  /* 0x009896800000895d */ /* 0x004fea0003900000 */
[----:B------:R-:W2:Y:S02]  /*cd10*/  @!P0 SYNCS.PHASECHK.TRANS64 P0, [R3+URZ+0x30], R0 ;  /* 0x00003000030085a7 */ /* 0x000ea400080010ff */
[----:B--2---:R-:W-:Y:S05]  /*cd20*/  @!P0 BRA `(.L_x_100) ;  /* 0xfffffffc00f08947 */ /* 0x004fea000383ffff */
[----:B------:R-:W-:Y:S05]  /*cd30*/  BRA `(.L_x_99) ;  /* 0xffffffb000747947 */ /* 0x000fea000383ffff */
.L_x_108:
[----:B-1----:R1:W4:Y:S02]  /*cd40*/  SYNCS.PHASECHK.TRANS64.TRYWAIT P0, [R40+URZ+0x30], R5 ;  /* 0x00003005280075a7 */ /* 0x00232400080011ff */
[----:B----4-:R-:W-:Y:S05]  /*cd50*/  @!P0 NANOSLEEP.SYNCS 0x989680 ;  /* 0x009896800000895d */ /* 0x010fea0003900000 */
[----:B------:R-:W4:Y:S02]  /*cd60*/  @!P0 SYNCS.PHASECHK.TRANS64 P0, [R40+URZ+0x30], R5 ;  /* 0x00003005280085a7 */ /* 0x000f2400080010ff */
[----:B----4-:R-:W-:Y:S05]  /*cd70*/  @!P0 BRA `(.L_x_108) ;  /* 0xfffffffc00f08947 */ /* 0x010fea000383ffff */
[----:B------:R-:W-:Y:S05]  /*cd80*/  BRA `(.L_x_107) ;  /* 0xffffffb800ac7947 */ /* 0x000fea000383ffff */
.L_x_116:
[----:B-1----:R1:W4:Y:S02]  /*cd90*/  SYNCS.PHASECHK.TRANS64.TRYWAIT P0, [R89+URZ+0x30], R6 ;  /* 0x00003006590075a7 */ /* 0x00232400080011ff */
[----:B----4-:R-:W-:Y:S05]  /*cda0*/  @!P0 NANOSLEEP.SYNCS 0x989680 ;  /* 0x009896800000895d */ /* 0x010fea0003900000 */
[----:B------:R-:W4:Y:S02]  /*cdb0*/  @!P0 SYNCS.PHASECHK.TRANS64 P0, [R89+URZ+0x30], R6 ;  /* 0x00003006590085a7 */ /* 0x000f2400080010ff */
[----:B----4-:R-:W-:Y:S05]  /*cdc0*/  @!P0 BRA `(.L_x_116) ;  /* 0xfffffffc00f08947 */ /* 0x010fea000383ffff */
[----:B------:R-:W-:Y:S05]  /*cdd0*/  BRA `(.L_x_115) ;  /* 0xffffffc000e47947 */ /* 0x000fea000383ffff */
.L_x_124:
[----:B-1----:R1:W4:Y:S02]  /*cde0*/  SYNCS.PHASECHK.TRANS64.TRYWAIT P0, [R90+URZ+0x30], R5 ;  /* 0x000030055a0075a7 */ /* 0x00232400080011ff */
[----:B----4-:R-:W-:Y:S05]  /*cdf0*/  @!P0 NANOSLEEP.SYNCS 0x989680 ;  /* 0x009896800000895d */ /* 0x010fea0003900000 */
[----:B------:R-:W4:Y:S02]  /*ce00*/  @!P0 SYNCS.PHASECHK.TRANS64 P0, [R90+URZ+0x30], R5 ;  /* 0x000030055a0085a7 */ /* 0x000f2400080010ff */
[----:B----4-:R-:W-:Y:S05]  /*ce10*/  @!P0 BRA `(.L_x_124) ;  /* 0xfffffffc00f08947 */ /* 0x010fea000383ffff */
[----:B------:R-:W-:Y:S05]  /*ce20*/  BRA `(.L_x_123) ;  /* 0xffffffcc00287947 */ /* 0x000fea000383ffff */
.L_x_132:
[----:B-1----:R1:W4:Y:S02]  /*ce30*/  SYNCS.PHASECHK.TRANS64.TRYWAIT P0, [R90+URZ+0x30], R5 ;  /* 0x000030055a0075a7 */ /* 0x00232400080011ff */
[----:B----4-:R-:W-:Y:S05]  /*ce40*/  @!P0 NANOSLEEP.SYNCS 0x989680 ;  /* 0x009896800000895d */ /* 0x010fea0003900000 */
[----:B------:R-:W4:Y:S02]  /*ce50*/  @!P0 SYNCS.PHASECHK.TRANS64 P0, [R90+URZ+0x30], R5 ;  /* 0x000030055a0085a7 */ /* 0x000f2400080010ff */
[----:B----4-:R-:W-:Y:S05]  /*ce60*/  @!P0 BRA `(.L_x_132) ;  /* 0xfffffffc00f08947 */ /* 0x010fea000383ffff */
[----:B------:R-:W-:Y:S05]  /*ce70*/  BRA `(.L_x_131) ;  /* 0xffffffd4007c7947 */ /* 0x000fea000383ffff */
.L_x_140:
[----:B-1----:R1:W4:Y:S02]  /*ce80*/  SYNCS.PHASECHK.TRANS64.TRYWAIT P0, [R90+URZ+0x30], R5 ;  /* 0x000030055a0075a7 */ /* 0x00232400080011ff */
[----:B----4-:R-:W-:Y:S05]  /*ce90*/  @!P0 NANOSLEEP.SYNCS 0x989680 ;  /* 0x009896800000895d */ /* 0x010fea0003900000 */
[----:B------:R-:W4:Y:S02]  /*cea0*/  @!P0 SYNCS.PHASECHK.TRANS64 P0, [R90+URZ+0x30], R5 ;  /* 0x000030055a0085a7 */ /* 0x000f2400080010ff */
[----:B----4-:R-:W-:Y:S05]  /*ceb0*/  @!P0 BRA `(.L_x_140) ;  /* 0xfffffffc00f08947 */ /* 0x010fea000383ffff */
[----:B------:R-:W-:Y:S05]  /*cec0*/  BRA `(.L_x_139) ;  /* 0xffffffdc00c47947 */ /* 0x000fea000383ffff */
.L_x_148:
[----:B-1----:R1:W4:Y:S02]  /*ced0*/  SYNCS.PHASECHK.TRANS64.TRYWAIT P0, [R89+URZ+0x30], R88 ;  /* 0x00003058590075a7 */ /* 0x00232400080011ff */
[----:B----4-:R-:W-:Y:S05]  /*cee0*/  @!P0 NANOSLEEP.SYNCS 0x989680 ;  /* 0x009896800000895d */ /* 0x010fea0003900000 */
[----:B------:R-:W4:Y:S02]  /*cef0*/  @!P0 SYNCS.PHASECHK.TRANS64 P0, [R89+URZ+0x30], R88 ;  /* 0x00003058590085a7 */ /* 0x000f2400080010ff */
[----:B----4-:R-:W-:Y:S05]  /*cf00*/  @!P0 BRA `(.L_x_148) ;  /* 0xfffffffc00f08947 */ /* 0x010fea000383ffff */
[----:B------:R-:W-:Y:S05]  /*cf10*/  BRA `(.L_x_147) ;  /* 0xffffffe8000c7947 */ /* 0x000fea000383ffff */
        .weak           $__internal_0_$__cuda_sm10x_tcgen05_guardrail_trap_col_being_dealloced_not_returned_by_alloc
        .type           $__internal_0_$__cuda_sm10x_tcgen05_guardrail_trap_col_being_dealloced_not_returned_by_alloc,@function
        .size           $__internal_0_$__cuda_sm10x_tcgen05_guardrail_trap_col_being_dealloced_not_returned_by_alloc,($__internal_1_$__cuda_sm10x_tcgen05_guardrail_trap_phase_invalid_during_alloc - $__internal_0_$__cuda_sm10x_tcgen05_guardrail_trap_col_being_dealloced_not_returned_by_alloc)
$__internal_0_$__cuda_sm10x_tcgen05_guardrail_trap_col_being_dealloced_not_returned_by_alloc:
[----:B------:R-:W-:Y:S05]  /*cf20*/  BPT.TRAP 0x1 ;  /* 0x000000040000795c */ /* 0x000fea0000300000 */
[----:B------:R-:W-:-:S04]  /*cf30*/  MOV R3, 0x0 ;  /* 0x0000000000037802 */ /* 0x000fc80000000f00 */
[----:B------:R-:W-:Y:S05]  /*cf40*/  RET.REL.NODEC R2 `(_ZN7cutlass13device_kernelINS_4conv6kernel13ConvUniversalINS1_16ConvProblemShapeILNS1_8OperatorE2ELi2EEENS1_10collective14CollectiveConvINS1_47MainloopSm100TmaUmmaWarpSpecializedImplicitGemmILS5_2ELi3ELi2ELi1ELi2EN4cute5tupleIJNSA_1CILi1EEESD_SD_EEEEENSB_IJNSC_ILi128EEENSB_IJSG_EEENSB_IJNSC_ILi64EEEEEEEEENS_10tfloat32_tESL_NSA_8TiledMMAINSA_8MMA_AtomIJNSA_17SM100_MMA_TF32_SSISL_SL_fLi128ELi128ELNSA_4UMMA5MajorE1ELSQ_1ELNSP_7ScaleInE0ELSR_0EEEEEENSA_6LayoutISE_NSB_IJNSC_ILi0EEESV_SV_EEEEENSB_IJNSA_10UnderscoreESY_SY_EEEEENS7_6detail27Sm100ImplicitGemmTileTraitsINSA_13SM90_TMA_LOADENSA_14ComposedLayoutINSA_7SwizzleILi2ELi5ELi2EEENSA_18smem_ptr_flag_bitsILi32EEENSU_INSB_IJNSC_ILi32EEENSC_ILi4EEEEEENSB_IJSD_S19_EEEEEEEvEENS12_INSA_20SM90_TMA_LOAD_IM2COLES1E_vEEEENS_8epilogue10collective18CollectiveEpilogueINS1J_23Sm100TmaWarpSpecializedILi4ELi2ELi16ELb1ELb0EEEJSK_NSB_IJNSU_ISG_SD_EENSU_INSC_ILi16EEESD_EEEEESL_NSB_IJlNSB_IJSD_llEEESV_EEESL_S1T_NS1J_6fusion15FusionCallbacksIS1N_NS1U_17LinearCombinationISL_fSL_fLNS_15FloatRoundStyleE2EEESK_S1R_JEEENSA_5SM1004TMEM4LOAD26SM100_TMEM_LOAD_32dp32b16xES13_NS14_INS15_ILi2ELi4ELi3EEES18_NSU_INSB_IJNSC_ILi8EEES1P_EEENSB_IJS1P_SD_EEEEEEENSA_39AutoVectorizingCopyWithAssumedAlignmentILi128EEENSA_14SM90_TMA_STOREES29_S2B_S2B_EEEvvEEEEvNT_6ParamsE) ;  /* 0xffffff30022c7950 */ /* 0x000fea0003c3ffff */
        .weak           $__internal_1_$__cuda_sm10x_tcgen05_guardrail_trap_phase_invalid_during_alloc
        .type           $__internal_1_$__cuda_sm10x_tcgen05_guardrail_trap_phase_invalid_during_alloc,@function
        .size           $__internal_1_$__cuda_sm10x_tcgen05_guardrail_trap_phase_invalid_during_alloc,($__internal_2_$__cuda_sm10x_tcgen05_guardrail_trap_unallocated_columns_being_dealloced - $__internal_1_$__cuda_sm10x_tcgen05_guardrail_trap_phase_invalid_during_alloc)
$__internal_1_$__cuda_sm10x_tcgen05_guardrail_trap_phase_invalid_during_alloc:
[----:B------:R-:W-:Y:S05]  /*cf50*/  BPT.TRAP 0x1 ;  /* 0x000000040000795c */ /* 0x000fea0000300000 */
[----:B------:R-:W-:-:S04]  /*cf60*/  HFMA2 R3, -RZ, RZ, 0, 0 ;  /* 0x00000000ff037431 */ /* 0x000fc800000001ff */
[----:B------:R-:W-:Y:S05]  /*cf70*/  RET.REL.NODEC R2 `(_ZN7cutlass13device_kernelINS_4conv6kernel13ConvUniversalINS1_16ConvProblemShapeILNS1_8OperatorE2ELi2EEENS1_10collective14CollectiveConvINS1_47MainloopSm100TmaUmmaWarpSpecializedImplicitGemmILS5_2ELi3ELi2ELi1ELi2EN4cute5tupleIJNSA_1CILi1EEESD_SD_EEEEENSB_IJNSC_ILi128EEENSB_IJSG_EEENSB_IJNSC_ILi64EEEEEEEEENS_10tfloat32_tESL_NSA_8TiledMMAINSA_8MMA_AtomIJNSA_17SM100_MMA_TF32_SSISL_SL_fLi128ELi128ELNSA_4UMMA5MajorE1ELSQ_1ELNSP_7ScaleInE0ELSR_0EEEEEENSA_6LayoutISE_NSB_IJNSC_ILi0EEESV_SV_EEEEENSB_IJNSA_10UnderscoreESY_SY_EEEEENS7_6detail27Sm100ImplicitGemmTileTraitsINSA_13SM90_TMA_LOADENSA_14ComposedLayoutINSA_7SwizzleILi2ELi5ELi2EEENSA_18smem_ptr_flag_bitsILi32EEENSU_INSB_IJNSC_ILi32EEENSC_ILi4EEEEEENSB_IJSD_S19_EEEEEEEvEENS12_INSA_20SM90_TMA_LOAD_IM2COLES1E_vEEEENS_8epilogue10collective18CollectiveEpilogueINS1J_23Sm100TmaWarpSpecializedILi4ELi2ELi16ELb1ELb0EEEJSK_NSB_IJNSU_ISG_SD_EENSU_INSC_ILi16EEESD_EEEEESL_NSB_IJlNSB_IJSD_llEEESV_EEESL_S1T_NS1J_6fusion15FusionCallbacksIS1N_NS1U_17LinearCombinationISL_fSL_fLNS_15FloatRoundStyleE2EEESK_S1R_JEEENSA_5SM1004TMEM4LOAD26SM100_TMEM_LOAD_32dp32b16xES13_NS14_INS15_ILi2ELi4ELi3EEES18_NSU_INSB_IJNSC_ILi8EEES1P_EEENSB_IJS1P_SD_EEEEEEENSA_39AutoVectorizingCopyWithAssumedAlignmentILi128EEENSA_14SM90_TMA_STOREES29_S2B_S2B_EEEvvEEEEvNT_6ParamsE) ;  /* 0xffffff3002207950 */ /* 0x000fea0003c3ffff */
        .weak           $__internal_2_$__cuda_sm10x_tcgen05_guardrail_trap_unallocated_columns_being_dealloced
        .type           $__internal_2_$__cuda_sm10x_tcgen05_guardrail_trap_unallocated_columns_being_dealloced,@function
        .size           $__internal_2_$__cuda_sm10x_tcgen05_guardrail_trap_unallocated_columns_being_dealloced,(.L_x_207 - $__internal_2_$__cuda_sm10x_tcgen05_guardrail_trap_unallocated_columns_being_dealloced)
$__internal_2_$__cuda_sm10x_tcgen05_guardrail_trap_unallocated_columns_being_dealloced:
[----:B------:R-:W-:Y:S05]  /*cf80*/  BPT.TRAP 0x1 ;  /* 0x000000040000795c */ /* 0x000fea0000300000 */
[----:B------:R-:W-:-:S04]  /*cf90*/  MOV R3, 0x0 ;  /* 0x0000000000037802 */ /* 0x000fc80000000f00 */
[----:B------:R-:W-:Y:S05]  /*cfa0*/  RET.REL.NODEC R2 `(_ZN7cutlass13device_kernelINS_4conv6kernel13ConvUniversalINS1_16ConvProblemShapeILNS1_8OperatorE2ELi2EEENS1_10collective14CollectiveConvINS1_47MainloopSm100TmaUmmaWarpSpecializedImplicitGemmILS5_2ELi3ELi2ELi1ELi2EN4cute5tupleIJNSA_1CILi1EEESD_SD_EEEEENSB_IJNSC_ILi128EEENSB_IJSG_EEENSB_IJNSC_ILi64EEEEEEEEENS_10tfloat32_tESL_NSA_8TiledMMAINSA_8MMA_AtomIJNSA_17SM100_MMA_TF32_SSISL_SL_fLi128ELi128ELNSA_4UMMA5MajorE1ELSQ_1ELNSP_7ScaleInE0ELSR_0EEEEEENSA_6LayoutISE_NSB_IJNSC_ILi0EEESV_SV_EEEEENSB_IJNSA_10UnderscoreESY_SY_EEEEENS7_6detail27Sm100ImplicitGemmTileTraitsINSA_13SM90_TMA_LOADENSA_14ComposedLayoutINSA_7SwizzleILi2ELi5ELi2EEENSA_18smem_ptr_flag_bitsILi32EEENSU_INSB_IJNSC_ILi32EEENSC_ILi4EEEEEENSB_IJSD_S19_EEEEEEEvEENS12_INSA_20SM90_TMA_LOAD_IM2COLES1E_vEEEENS_8epilogue10collective18CollectiveEpilogueINS1J_23Sm100TmaWarpSpecializedILi4ELi2ELi16ELb1ELb0EEEJSK_NSB_IJNSU_ISG_SD_EENSU_INSC_ILi16EEESD_EEEEESL_NSB_IJlNSB_IJSD_llEEESV_EEESL_S1T_NS1J_6fusion15FusionCallbacksIS1N_NS1U_17LinearCombinationISL_fSL_fLNS_15FloatRoundStyleE2EEESK_S1R_JEEENSA_5SM1004TMEM4LOAD26SM100_TMEM_LOAD_32dp32b16xES13_NS14_INS15_ILi2ELi4ELi3EEES18_NSU_INSB_IJNSC_ILi8EEES1P_EEENSB_IJS1P_SD_EEEEEEENSA_39AutoVectorizingCopyWithAssumedAlignmentILi128EEENSA_14SM90_TMA_STOREES29_S2B_S2B_EEEvvEEEEvNT_6ParamsE) ;  /* 0xffffff3002147950 */ /* 0x000fea0003c3ffff */
.L_x_206:
[----:B------:R-:W-:-:S00]  /*cfb0*/  BRA `(.L_x_206) ;  /* 0xfffffffc00fc7947 */ /* 0x000fc0000383ffff */
[----:B------:R-:W-:-:S00]  /*cfc0*/  NOP ;  /* 0x0000000000007918 */ /* 0x000fc00000000000 */
        /* <DEDUP_REMOVED lines=11> */
.L_x_207:


//--------------------- .nv.global.init           --------------------------
	.section	.nv.global.init,"aw",@progbits
.nv.global.init:
	.type		$str$29,@object
	.size		$str$29,($str$30 - $str$29)
$str$29:
        /*0000*/ 	.byte	0x28, 0x61, 0x64, 0x64, 0x72, 0x65, 0x73, 0x73, 0x20, 0x26, 0x20, 0x6d, 0x61, 0x73, 0x6b, 0x29
        /*0010*/ 	.byte	0x20, 0x3d, 0x3d, 0x20, 0x30, 0x00
	.type		$str$30,@object
	.size		$str$30,($str$28 - $str$30)
$str$30:
        /*0016*/ 	.byte	0x2f, 0x74, 0x6d, 0x70, 0x2f, 0x63, 0x75, 0x74, 0x6c, 0x61, 0x73, 0x73, 0x5f, 0x73, 0x77, 0x65
        /*0026*/ 	.byte	0x65, 0x70, 0x5f, 0x73, 0x72, 0x63, 0x2f, 0x69, 0x6e, 0x63, 0x6c, 0x75, 0x64, 0x65, 0x2f, 0x63
        /*0036*/ 	.byte	0x75, 0x74, 0x65, 0x2f, 0x70, 0x6f, 0x69, 0x6e, 0x74, 0x65, 0x72, 0x5f, 0x66, 0x6c, 0x61, 0x67
        /*0046*/ 	.byte	0x67, 0x65, 0x64, 0x2e, 0x68, 0x70, 0x70, 0x00
	.type		$str$28,@object
	.size		$str$28,($str$27 - $str$28)
$str$28:
        /*004e*/ 	.byte	0x2f, 0x74, 0x6d, 0x70, 0x2f, 0x63, 0x75, 0x74, 0x6c, 0x61, 0x73, 0x73, 0x5f, 0x73, 0x77, 0x65
        /*005e*/ 	.byte	0x65, 0x70, 0x5f, 0x73, 0x72, 0x63, 0x2f, 0x69, 0x6e, 0x63, 0x6c, 0x75, 0x64, 0x65, 0x2f, 0x63
        /*006e*/ 	.byte	0x75, 0x74, 0x65, 0x2f, 0x61, 0x74, 0x6f, 0x6d, 0x2f, 0x63, 0x6f, 0x70, 0x79, 0x5f, 0x74, 0x72
        /*007e*/ 	.byte	0x61, 0x69, 0x74, 0x73, 0x5f, 0x73, 0x6d, 0x31, 0x30, 0x30, 0x2e, 0x68, 0x70, 0x70, 0x00
	.type		$str$27,@object
	.size		$str$27,(__unnamed_1 - $str$27)
$str$27:
        /*008d*/ 	.byte	0x28, 0x28, 0x75, 0x69, 0x6e, 0x74, 0x33, 0x32, 0x5f, 0x74, 0x28, 0x74, 0x68, 0x72, 0x65, 0x61
        /*009d*/ 	.byte	0x64, 0x49, 0x64, 0x78, 0x2e, 0x78, 0x29, 0x20, 0x2f, 0x20, 0x33, 0x32, 0x29, 0x20, 0x25, 0x20
        /*00ad*/ 	.byte	0x34, 0x29, 0x20, 0x3d, 0x3d, 0x20, 0x28, 0x28, 0x28, 0x74, 0x6d, 0x65, 0x6d, 0x5f, 0x61, 0x64
        /*00bd*/ 	.byte	0x64, 0x72, 0x20, 0x3e, 0x3e, 0x20, 0x31, 0x36, 0x29, 0x20, 0x2f, 0x20, 0x33, 0x32, 0x29, 0x20
        /*00cd*/ 	.byte	0x25, 0x20, 0x34, 0x29, 0x00
	.type		__unnamed_1,@object
	.size		__unnamed_1,(__unnamed_2 - __unnamed_1)
__unnamed_1:
        /*00d2*/ 	.byte	0x61, 0x75, 0x74, 0x6f, 0x20, 0x63, 0x75, 0x74, 0x65, 0x3a, 0x3a, 0x61, 0x73, 0x5f, 0x70, 0x6f
        /* <DEDUP_REMOVED lines=24> */
        /*0262*/ 	.byte	0x32, 0x30, 0x34, 0x38, 0x3e, 0x3e, 0x3e, 0x3e, 0x5d, 0x00
	.type		__unnamed_2,@object
	.size		__unnamed_2,(.L_2 - __unnamed_2)
__unnamed_2:
        /* <DEDUP_REMOVED lines=42> */
        /*050c*/ 	.byte	0x3e, 0x5d, 0x00
.L_2:


//--------------------- .nv.shared._ZN7cutlass13device_kernelINS_4conv6kernel13ConvUniversalINS1_16ConvProblemShapeILNS1_8OperatorE2ELi2EEENS1_10collective14CollectiveConvINS1_47MainloopSm100TmaUmmaWarpSpecializedImplicitGemmILS5_2ELi3ELi2ELi1ELi2EN4cute5tupleIJNSA_1CILi1EEESD_SD_EEEEENSB_IJNSC_ILi128EEENSB_IJSG_EEENSB_IJNSC_ILi64EEEEEEEEENS_10tfloat32_tESL_NSA_8TiledMMAINSA_8MMA_AtomIJNSA_17SM100_MMA_TF32_SSISL_SL_fLi128ELi128ELNSA_4UMMA5MajorE1ELSQ_1ELNSP_7ScaleInE0ELSR_0EEEEEENSA_6LayoutISE_NSB_IJNSC_ILi0EEESV_SV_EEEEENSB_IJNSA_10UnderscoreESY_SY_EEEEENS7_6detail27Sm100ImplicitGemmTileTraitsINSA_13SM90_TMA_LOADENSA_14ComposedLayoutINSA_7SwizzleILi2ELi5ELi2EEENSA_18smem_ptr_flag_bitsILi32EEENSU_INSB_IJNSC_ILi32EEENSC_ILi4EEEEEENSB_IJSD_S19_EEEEEEEvEENS12_INSA_20SM90_TMA_LOAD_IM2COLES1E_vEEEENS_8epilogue10collective18CollectiveEpilogueINS1J_23Sm100TmaWarpSpecializedILi4ELi2ELi16ELb1ELb0EEEJSK_NSB_IJNSU_ISG_SD_EENSU_INSC_ILi16EEESD_EEEEESL_NSB_IJlNSB_IJSD_llEEESV_EEESL_S1T_NS1J_6fusion15FusionCallbacksIS1N_NS1U_17LinearCombinationISL_fSL_fLNS_15FloatRoundStyleE2EEESK_S1R_JEEENSA_5SM1004TMEM4LOAD26SM100_TMEM_LOAD_32dp32b16xES13_NS14_INS15_ILi2ELi4ELi3EEES18_NSU_INSB_IJNSC_ILi8EEES1P_EEENSB_IJS1P_SD_EEEEEEENSA_39AutoVectorizingCopyWithAssumedAlignmentILi128EEENSA_14SM90_TMA_STOREES29_S2B_S2B_EEEvvEEEEvNT_6ParamsE --------------------------
	.section	.nv.shared._ZN7cutlass13device_kernelINS_4conv6kernel13ConvUniversalINS1_16ConvProblemShapeILNS1_8OperatorE2ELi2EEENS1_10collective14CollectiveConvINS1_47MainloopSm100TmaUmmaWarpSpecializedImplicitGemmILS5_2ELi3ELi2ELi1ELi2EN4cute5tupleIJNSA_1CILi1EEESD_SD_EEEEENSB_IJNSC_ILi128EEENSB_IJSG_EEENSB_IJNSC_ILi64EEEEEEEEENS_10tfloat32_tESL_NSA_8TiledMMAINSA_8MMA_AtomIJNSA_17SM100_MMA_TF32_SSISL_SL_fLi128ELi128ELNSA_4UMMA5MajorE1ELSQ_1ELNSP_7ScaleInE0ELSR_0EEEEEENSA_6LayoutISE_NSB_IJNSC_ILi0EEESV_SV_EEEEENSB_IJNSA_10UnderscoreESY_SY_EEEEENS7_6detail27Sm100ImplicitGemmTileTraitsINSA_13SM90_TMA_LOADENSA_14ComposedLayoutINSA_7SwizzleILi2ELi5ELi2EEENSA_18smem_ptr_flag_bitsILi32EEENSU_INSB_IJNSC_ILi32EEENSC_ILi4EEEEEENSB_IJSD_S19_EEEEEEEvEENS12_INSA_20SM90_TMA_LOAD_IM2COLES1E_vEEEENS_8epilogue10collective18CollectiveEpilogueINS1J_23Sm100TmaWarpSpecializedILi4ELi2ELi16ELb1ELb0EEEJSK_NSB_IJNSU_ISG_SD_EENSU_INSC_ILi16EEESD_EEEEESL_NSB_IJlNSB_IJSD_llEEESV_EEESL_S1T_NS1J_6fusion15FusionCallbacksIS1N_NS1U_17LinearCombinationISL_fSL_fLNS_15FloatRoundStyleE2EEESK_S1R_JEEENSA_5SM1004TMEM4LOAD26SM100_TMEM_LOAD_32dp32b16xES13_NS14_INS15_ILi2ELi4ELi3EEES18_NSU_INSB_IJNSC_ILi8EEES1P_EEENSB_IJS1P_SD_EEEEEEENSA_39AutoVectorizingCopyWithAssumedAlignmentILi128EEENSA_14SM90_TMA_STOREES29_S2B_S2B_EEEvvEEEEvNT_6ParamsE,"aw",@nobits
	.sectionflags	@""
	.align	16
	.zero		1024


//--------------------- .nv.shared.reserved.0     --------------------------
	.section	.nv.shared.reserved.0,"aw",@nobits
	.weak		__nv_reservedSMEM_offset_0_alias
	.size		__nv_reservedSMEM_offset_0_alias, 0, 64
	.other		__nv_reservedSMEM_offset_0_alias,@"STO_CUDA_RESERVED_SHARED STV_DEFAULT"
__nv_reservedSMEM_offset_0_alias:
	.zero		0
.nv.shared.reserved.0:
	.zero		64
	.weak		__nv_reservedSMEM_tcgen05_partition
	.type		__nv_reservedSMEM_tcgen05_partition,@object
	.size		__nv_reservedSMEM_tcgen05_partition,(.L_0 - __nv_reservedSMEM_tcgen05_partition)
__nv_reservedSMEM_tcgen05_partition:
	.zero		32
.L_0:


//--------------------- .nv.global                --------------------------
	.section	.nv.global,"aw",@nobits
.nv.global:
	.type		_ZN39_INTERNAL_50a42fad_4_k_cu_e866dfbd_52754cute1_E,@object
	.size		_ZN39_INTERNAL_50a42fad_4_k_cu_e866dfbd_52754cute1_E,(_ZN39_INTERNAL_50a42fad_4_k_cu_e866dfbd_52754cuda3std3__45__cpo6cbeginE - _ZN39_INTERNAL_50a42fad_4_k_cu_e866dfbd_52754cute1_E)
_ZN39_INTERNAL_50a42fad_4_k_cu_e866dfbd_52754cute1_E:
	.zero		1
	.type		_ZN39_INTERNAL_50a42fad_4_k_cu_e866dfbd_52754cuda3std3__45__cpo6cbeginE,@object
	.size		_ZN39_INTERNAL_50a42fad_4_k_cu_e866dfbd_52754cuda3std3__45__cpo6cbeginE,(_ZN39_INTERNAL_50a42fad_4_k_cu_e866dfbd_52754cuda3std3__48in_placeE - _ZN39_INTERNAL_50a42fad_4_k_cu_e866dfbd_52754cuda3std3__45__cpo6cbeginE)
_ZN39_INTERNAL_50a42fad_4_k_cu_e866dfbd_52754cuda3std3__45__cpo6cbeginE:
	.zero		1
	.type		_ZN39_INTERNAL_50a42fad_4_k_cu_e866dfbd_52754cuda3std3__48in_placeE,@object
	.size		_ZN39_INTERNAL_50a42fad_4_k_cu_e866dfbd_52754cuda3std3__48in_placeE,(_ZN39_INTERNAL_50a42fad_4_k_cu_e866dfbd_52754cuda3std6ranges3__45__cpo9iter_moveE - _ZN39_INTERNAL_50a42fad_4_k_cu_e866dfbd_52754cuda3std3__48in_placeE)
_ZN39_INTERNAL_50a42fad_4_k_cu_e866dfbd_52754cuda3std3__48in_placeE:
	.zero		1
	.type		_ZN39_INTERNAL_50a42fad_4_k_cu_e866dfbd_52754cuda3std6ranges3__45__cpo9iter_moveE,@object
	.size		_ZN39_INTERNAL_50a42fad_4_k_cu_e866dfbd_52754cuda3std6ranges3__45__cpo9iter_moveE,(_ZN39_INTERNAL_50a42fad_4_k_cu_e866dfbd_52754cuda3std3__45__cpo5beginE - _ZN39_INTERNAL_50a42fad_4_k_cu_e866dfbd_52754cuda3std6ranges3__45__cpo9iter_moveE)
_ZN39_INTERNAL_50a42fad_4_k_cu_e866dfbd_52754cuda3std6ranges3__45__cpo9iter_moveE:
	.zero		1
	.type		_ZN39_INTERNAL_50a42fad_4_k_cu_e866dfbd_52754cuda3std3__45__cpo5beginE,@object
	.size		_ZN39_INTERNAL_50a42fad_4_k_cu_e866dfbd_52754cuda3std3__45__cpo5beginE,(_ZN39_INTERNAL_50a42fad_4_k_cu_e866dfbd_52754cuda3std3__441_GLOBAL__N__50a42fad_4_k_cu_e866dfbd_52756ignoreE - _ZN39_INTERNAL_50a42fad_4_k_cu_e866dfbd_52754cuda3std3__45__cpo5beginE)
_ZN39_INTERNAL_50a42fad_4_k_cu_e866dfbd_52754cuda3std3__45__cpo5beginE:
	.zero		1
	.type		_ZN39_INTERNAL_50a42fad_4_k_cu_e866dfbd_52754cuda3std3__441_GLOBAL__N__50a42fad_4_k_cu_e866dfbd_52756ignoreE,@object
	.size		_ZN39_INTERNAL_50a42fad_4_k_cu_e866dfbd_52754cuda3std3__441_GLOBAL__N__50a42fad_4_k_cu_e866dfbd_52756ignoreE,(_ZN39_INTERNAL_50a42fad_4_k_cu_e866dfbd_52754cute7productE - _ZN39_INTERNAL_50a42fad_4_k_cu_e866dfbd_52754cuda3std3__441_GLOBAL__N__50a42fad_4_k_cu_e866dfbd_52756ignoreE)
_ZN39_INTERNAL_50a42fad_4_k_cu_e866dfbd_52754cuda3std3__441_GLOBAL__N__50a42fad_4_k_cu_e866dfbd_52756ignoreE:
	.zero		1
	.type		_ZN39_INTERNAL_50a42fad_4_k_cu_e866dfbd_52754cute7productE,@object
	.size		_ZN39_INTERNAL_50a42fad_4_k_cu_e866dfbd_52754cute7productE,(_ZN39_INTERNAL_50a42fad_4_k_cu_e866dfbd_52754cuda3std3__45__cpo3endE - _ZN39_INTERNAL_50a42fad_4_k_cu_e866dfbd_52754cute7productE)
_ZN39_INTERNAL_50a42fad_4_k_cu_e866dfbd_52754cute7productE:
	.zero		1
	.type		_ZN39_INTERNAL_50a42fad_4_k_cu_e866dfbd_52754cuda3std3__45__cpo3endE,@object
	.size		_ZN39_INTERNAL_50a42fad_4_k_cu_e866dfbd_52754cuda3std3__45__cpo3endE,(_ZN39_INTERNAL_50a42fad_4_k_cu_e866dfbd_52754cuda3std3__419piecewise_constructE - _ZN39_INTERNAL_50a42fad_4_k_cu_e866dfbd_52754cuda3std3__45__cpo3endE)
_ZN39_INTERNAL_50a42fad_4_k_cu_e866dfbd_52754cuda3std3__45__cpo3endE:
	.zero		1
	.type		_ZN39_INTERNAL_50a42fad_4_k_cu_e866dfbd_52754cuda3std3__419piecewise_constructE,@object
	.size		_ZN39_INTERNAL_50a42fad_4_k_cu_e866dfbd_52754cuda3std3__419piecewise_constructE,(_ZN39_INTERNAL_50a42fad_4_k_cu_e866dfbd_52754cuda3std3__45__cpo4cendE - _ZN39_INTERNAL_50a42fad_4_k_cu_e866dfbd_52754cuda3std3__419piecewise_constructE)
_ZN39_INTERNAL_50a42fad_4_k_cu_e866dfbd_52754cuda3std3__419piecewise_constructE:
	.zero		1
	.type		_ZN39_INTERNAL_50a42fad_4_k_cu_e866dfbd_52754cuda3std3__45__cpo4cendE,@object
	.size		_ZN39_INTERNAL_50a42fad_4_k_cu_e866dfbd_52754cuda3std3__45__cpo4cendE,(_ZN39_INTERNAL_50a42fad_4_k_cu_e866dfbd_52754cuda3std6ranges3__45__cpo4swapE - _ZN39_INTERNAL_50a42fad_4_k_cu_e866dfbd_52754cuda3std3__45__cpo4cendE)
_ZN39_INTERNAL_50a42fad_4_k_cu_e866dfbd_52754cuda3std3__45__cpo4cendE:
	.zero		1
	.type		_ZN39_INTERNAL_50a42fad_4_k_cu_e866dfbd_52754cuda3std6ranges3__45__cpo4swapE,@object
	.size		_ZN39_INTERNAL_50a42fad_4_k_cu_e866dfbd_52754cuda3std6ranges3__45__cpo4swapE,(.L_10 - _ZN39_INTERNAL_50a42fad_4_k_cu_e866dfbd_52754cuda3std6ranges3__45__cpo4swapE)
_ZN39_INTERNAL_50a42fad_4_k_cu_e866dfbd_52754cuda3std6ranges3__45__cpo4swapE:
	.zero		1
.L_10:


//--------------------- .nv.constant0._ZN7cutlass13device_kernelINS_4conv6kernel13ConvUniversalINS1_16ConvProblemShapeILNS1_8OperatorE2ELi2EEENS1_10collective14CollectiveConvINS1_47MainloopSm100TmaUmmaWarpSpecializedImplicitGemmILS5_2ELi3ELi2ELi1ELi2EN4cute5tupleIJNSA_1CILi1EEESD_SD_EEEEENSB_IJNSC_ILi128EEENSB_IJSG_EEENSB_IJNSC_ILi64EEEEEEEEENS_10tfloat32_tESL_NSA_8TiledMMAINSA_8MMA_AtomIJNSA_17SM100_MMA_TF32_SSISL_SL_fLi128ELi128ELNSA_4UMMA5MajorE1ELSQ_1ELNSP_7ScaleInE0ELSR_0EEEEEENSA_6LayoutISE_NSB_IJNSC_ILi0EEESV_SV_EEEEENSB_IJNSA_10UnderscoreESY_SY_EEEEENS7_6detail27Sm100ImplicitGemmTileTraitsINSA_13SM90_TMA_LOADENSA_14ComposedLayoutINSA_7SwizzleILi2ELi5ELi2EEENSA_18smem_ptr_flag_bitsILi32EEENSU_INSB_IJNSC_ILi32EEENSC_ILi4EEEEEENSB_IJSD_S19_EEEEEEEvEENS12_INSA_20SM90_TMA_LOAD_IM2COLES1E_vEEEENS_8epilogue10collective18CollectiveEpilogueINS1J_23Sm100TmaWarpSpecializedILi4ELi2ELi16ELb1ELb0EEEJSK_NSB_IJNSU_ISG_SD_EENSU_INSC_ILi16EEESD_EEEEESL_NSB_IJlNSB_IJSD_llEEESV_EEESL_S1T_NS1J_6fusion15FusionCallbacksIS1N_NS1U_17LinearCombinationISL_fSL_fLNS_15FloatRoundStyleE2EEESK_S1R_JEEENSA_5SM1004TMEM4LOAD26SM100_TMEM_LOAD_32dp32b16xES13_NS14_INS15_ILi2ELi4ELi3EEES18_NSU_INSB_IJNSC_ILi8EEES1P_EEENSB_IJS1P_SD_EEEEEEENSA_39AutoVectorizingCopyWithAssumedAlignmentILi128EEENSA_14SM90_TMA_STOREES29_S2B_S2B_EEEvvEEEEvNT_6ParamsE --------------------------
	.section	.nv.constant0._ZN7cutlass13device_kernelINS_4conv6kernel13ConvUniversalINS1_16ConvProblemShapeILNS1_8OperatorE2ELi2EEENS1_10collective14CollectiveConvINS1_47MainloopSm100TmaUmmaWarpSpecializedImplicitGemmILS5_2ELi3ELi2ELi1ELi2EN4cute5tupleIJNSA_1CILi1EEESD_SD_EEEEENSB_IJNSC_ILi128EEENSB_IJSG_EEENSB_IJNSC_ILi64EEEEEEEEENS_10tfloat32_tESL_NSA_8TiledMMAINSA_8MMA_AtomIJNSA_17SM100_MMA_TF32_SSISL_SL_fLi128ELi128ELNSA_4UMMA5MajorE1ELSQ_1ELNSP_7ScaleInE0ELSR_0EEEEEENSA_6LayoutISE_NSB_IJNSC_ILi0EEESV_SV_EEEEENSB_IJNSA_10UnderscoreESY_SY_EEEEENS7_6detail27Sm100ImplicitGemmTileTraitsINSA_13SM90_TMA_LOADENSA_14ComposedLayoutINSA_7SwizzleILi2ELi5ELi2EEENSA_18smem_ptr_flag_bitsILi32EEENSU_INSB_IJNSC_ILi32EEENSC_ILi4EEEEEENSB_IJSD_S19_EEEEEEEvEENS12_INSA_20SM90_TMA_LOAD_IM2COLES1E_vEEEENS_8epilogue10collective18CollectiveEpilogueINS1J_23Sm100TmaWarpSpecializedILi4ELi2ELi16ELb1ELb0EEEJSK_NSB_IJNSU_ISG_SD_EENSU_INSC_ILi16EEESD_EEEEESL_NSB_IJlNSB_IJSD_llEEESV_EEESL_S1T_NS1J_6fusion15FusionCallbacksIS1N_NS1U_17LinearCombinationISL_fSL_fLNS_15FloatRoundStyleE2EEESK_S1R_JEEENSA_5SM1004TMEM4LOAD26SM100_TMEM_LOAD_32dp32b16xES13_NS14_INS15_ILi2ELi4ELi3EEES18_NSU_INSB_IJNSC_ILi8EEES1P_EEENSB_IJS1P_SD_EEEEEEENSA_39AutoVectorizingCopyWithAssumedAlignmentILi128EEENSA_14SM90_TMA_STOREES29_S2B_S2B_EEEvvEEEEvNT_6ParamsE,"a",@progbits
	.sectionflags	@""
	.align	4
.nv.constant0._ZN7cutlass13device_kernelINS_4conv6kernel13ConvUniversalINS1_16ConvProblemShapeILNS1_8OperatorE2ELi2EEENS1_10collective14CollectiveConvINS1_47MainloopSm100TmaUmmaWarpSpecializedImplicitGemmILS5_2ELi3ELi2ELi1ELi2EN4cute5tupleIJNSA_1CILi1EEESD_SD_EEEEENSB_IJNSC_ILi128EEENSB_IJSG_EEENSB_IJNSC_ILi64EEEEEEEEENS_10tfloat32_tESL_NSA_8TiledMMAINSA_8MMA_AtomIJNSA_17SM100_MMA_TF32_SSISL_SL_fLi128ELi128ELNSA_4UMMA5MajorE1ELSQ_1ELNSP_7ScaleInE0ELSR_0EEEEEENSA_6LayoutISE_NSB_IJNSC_ILi0EEESV_SV_EEEEENSB_IJNSA_10UnderscoreESY_SY_EEEEENS7_6detail27Sm100ImplicitGemmTileTraitsINSA_13SM90_TMA_LOADENSA_14ComposedLayoutINSA_7SwizzleILi2ELi5ELi2EEENSA_18smem_ptr_flag_bitsILi32EEENSU_INSB_IJNSC_ILi32EEENSC_ILi4EEEEEENSB_IJSD_S19_EEEEEEEvEENS12_INSA_20SM90_TMA_LOAD_IM2COLES1E_vEEEENS_8epilogue10collective18CollectiveEpilogueINS1J_23Sm100TmaWarpSpecializedILi4ELi2ELi16ELb1ELb0EEEJSK_NSB_IJNSU_ISG_SD_EENSU_INSC_ILi16EEESD_EEEEESL_NSB_IJlNSB_IJSD_llEEESV_EEESL_S1T_NS1J_6fusion15FusionCallbacksIS1N_NS1U_17LinearCombinationISL_fSL_fLNS_15FloatRoundStyleE2EEESK_S1R_JEEENSA_5SM1004TMEM4LOAD26SM100_TMEM_LOAD_32dp32b16xES13_NS14_INS15_ILi2ELi4ELi3EEES18_NSU_INSB_IJNSC_ILi8EEES1P_EEENSB_IJS1P_SD_EEEEEEENSA_39AutoVectorizingCopyWithAssumedAlignmentILi128EEENSA_14SM90_TMA_STOREES29_S2B_S2B_EEEvvEEEEvNT_6ParamsE:
	.zero		2944


//--------------------- SYMBOLS --------------------------

	.type		.nv.reservedSmem.offset0,@object
	.size		.nv.reservedSmem.offset0,0x4
	.type		.nv.reservedSmem.cap,@object
	.size		.nv.reservedSmem.cap,0x4
	.type		__assertfail,@function
